def attn_fwd(
    Q,
    K,
    V,
    Out,
    Lse,
    sm_scale,
    stride_qz,
    stride_qh,
    stride_qm,
    stride_qk,
    stride_kz,
    stride_kh,
    stride_kn,
    stride_kk,
    stride_vz,
    stride_vh,
    stride_vn,
    stride_vk,
    stride_oz,
    stride_oh,
    stride_om,
    stride_ok,
    seqlen_q,
    seqlen_k,
    BLOCK_M: tl.constexpr,
    BLOCK_N: tl.constexpr,
    HEAD_DIM: tl.constexpr,
    CAUSAL: tl.constexpr,
):
    start_m = tl.program_id(0)
    off_hz = tl.program_id(1)
    q_off = off_hz * stride_qh
    k_off = off_hz * stride_kh
    v_off = off_hz * stride_vh
    offs_m = start_m * BLOCK_M + tl.arange(0, BLOCK_M)
    offs_d = tl.arange(0, HEAD_DIM)
    offs_n = tl.arange(0, BLOCK_N)
    q_ptrs = Q + q_off + offs_m[:, None] * stride_qm + offs_d[None, :] * stride_qk
    k_ptrs = K + k_off + offs_d[:, None] * stride_kk + offs_n[None, :] * stride_kn
    v_ptrs = V + v_off + offs_n[:, None] * stride_vn + offs_d[None, :] * stride_vk
    m_i = tl.full([BLOCK_M], float("-inf"), dtype=tl.float32)
    l_i = tl.zeros([BLOCK_M], dtype=tl.float32) + 1.0
    acc = tl.zeros([BLOCK_M, HEAD_DIM], dtype=tl.float32)
    q = tl.load(q_ptrs)
    acc, l_i, m_i = _attn_fwd_inner(
        acc,
        l_i,
        m_i,
        q,
        k_ptrs,
        v_ptrs,
        sm_scale,
        stride_kn,
        stride_vn,
        start_m,
        seqlen_k,
        BLOCK_M,
        BLOCK_N,
        HEAD_DIM,
        CAUSAL,
    )
    acc = acc / l_i[:, None]
    lse = m_i + tl.math.log2(l_i) / 1.4426950408889634
    o_ptrs = (
        Out
        + off_hz * stride_oh
        + offs_m[:, None] * stride_om
        + offs_d[None, :] * stride_ok
    )
    tl.store(o_ptrs, acc.to(Out.dtype.element_ty))
    tl.store(Lse + off_hz * seqlen_q + offs_m, lse)

# config = {"BLOCK_M": 64, "BLOCK_N": 64, "HEAD_DIM": 128, "arch": "sm_90", "causal": false, "dtype": "bf16", "num_stages": 2, "num_warps": 8}
# arch = sm_90


// ===== COMPILED SASS (sm_90a) =====

	.target	sm_90a

	.elftype	@"ET_EXEC"


//--------------------- .note.nv.tkinfo           --------------------------
	.section	.note.nv.tkinfo,"",@"SHT_NOTE"
	.sectionflags	@"SHF_NOTE_NV_TKINFO"
	.tkinfo
        /*0018*/ 	.word	0x00000002
        /*0030*/ 	.string	""
        /*0030*/ 	.string	"ptxas"
        /*0030*/ 	.string	"Cuda compilation tools, release 13.0, V13.0.88"
        /*0030*/ 	.string	"Build cuda_13.0.r13.0/compiler.36424714_0"
        /*0030*/ 	.string	"-v  -suppress-debug-info  -lineinfo  -arch sm_90a "



//--------------------- .note.nv.cuinfo           --------------------------
	.section	.note.nv.cuinfo,"",@"SHT_NOTE"
	.sectionflags	@"SHF_NOTE_NV_CUINFO"
        /*0018*/ 	.short	0x0002
        /*001a*/ 	.short	0x005a
        /*001c*/ 	.short	0x0082
	.zero		2


//--------------------- .nv.info                  --------------------------
	.section	.nv.info,"",@"SHT_CUDA_INFO"
	.align	4


	//----- nvinfo : EIATTR_REGCOUNT
	.align		4
        /*0000*/ 	.byte	0x04, 0x2f
        /*0002*/ 	.short	(.L_2 - .L_1)
	.align		4
.L_1:
        /*0004*/ 	.word	index@(attn_fwd)
        /*0008*/ 	.word	0x000000fe


	//----- nvinfo : EIATTR_FRAME_SIZE
	.align		4
.L_2:
        /*000c*/ 	.byte	0x04, 0x11
        /*000e*/ 	.short	(.L_4 - .L_3)
	.align		4
.L_3:
        /*0010*/ 	.word	index@(attn_fwd)
        /*0014*/ 	.word	0x00000000


	//----- nvinfo : EIATTR_MIN_STACK_SIZE
	.align		4
.L_4:
        /*0018*/ 	.byte	0x04, 0x12
        /*001a*/ 	.short	(.L_6 - .L_5)
	.align		4
.L_5:
        /*001c*/ 	.word	index@(attn_fwd)
        /*0020*/ 	.word	0x00000000
.L_6:


//--------------------- .nv.compat                --------------------------
	.section	.nv.compat,"",@"SHT_CUDA_COMPAT_INFO"
	.align	4
        /*0000*/ 	.byte	0x02, 0x09, 0x01, 0x00, 0x02, 0x02, 0x04, 0x00, 0x02, 0x05, 0x05, 0x00, 0x03, 0x07, 0x01, 0x01
        /*0010*/ 	.byte	0x02, 0x03, 0x00, 0x00, 0x02, 0x06, 0x01, 0x00, 0x04, 0x0b, 0x08, 0x00, 0x00, 0x00, 0x00, 0x00
        /*0020*/ 	.byte	0x00, 0x00, 0x00, 0x00


//--------------------- .nv.info.attn_fwd         --------------------------
	.section	.nv.info.attn_fwd,"",@"SHT_CUDA_INFO"
	.sectionflags	@""
	.align	4


	//----- nvinfo : EIATTR_CUDA_API_VERSION
	.align		4
        /*0000*/ 	.byte	0x04, 0x37
        /*0002*/ 	.short	(.L_8 - .L_7)
.L_7:
        /*0004*/ 	.word	0x00000082


	//----- nvinfo : EIATTR_KPARAM_INFO
	.align		4
.L_8:
        /*0008*/ 	.byte	0x04, 0x17
        /*000a*/ 	.short	(.L_10 - .L_9)
.L_9:
        /*000c*/ 	.word	0x00000000
        /*0010*/ 	.short	0x0019
        /*0012*/ 	.short	0x0080
        /*0014*/ 	.byte	0x00, 0xf4, 0x21, 0x00


	//----- nvinfo : EIATTR_KPARAM_INFO
	.align		4
.L_10:
        /*0018*/ 	.byte	0x04, 0x17
        /*001a*/ 	.short	(.L_12 - .L_11)
.L_11:
        /*001c*/ 	.word	0x00000000
        /*0020*/ 	.short	0x0018
        /*0022*/ 	.short	0x0078
        /*0024*/ 	.byte	0x00, 0xf4, 0x21, 0x00


	//----- nvinfo : EIATTR_KPARAM_INFO
	.align		4
.L_12:
        /*0028*/ 	.byte	0x04, 0x17
        /*002a*/ 	.short	(.L_14 - .L_13)
.L_13:
        /*002c*/ 	.word	0x00000000
        /*0030*/ 	.short	0x0017
        /*0032*/ 	.short	0x0070
        /*0034*/ 	.byte	0x00, 0xf0, 0x11, 0x00


	//----- nvinfo : EIATTR_KPARAM_INFO
	.align		4
.L_14:
        /*0038*/ 	.byte	0x04, 0x17
        /*003a*/ 	.short	(.L_16 - .L_15)
.L_15:
        /*003c*/ 	.word	0x00000000
        /*0040*/ 	.short	0x0016
        /*0042*/ 	.short	0x006c
        /*0044*/ 	.byte	0x00, 0xf0, 0x11, 0x00


	//----- nvinfo : EIATTR_KPARAM_INFO
	.align		4
.L_16:
        /*0048*/ 	.byte	0x04, 0x17
        /*004a*/ 	.short	(.L_18 - .L_17)
.L_17:
        /*004c*/ 	.word	0x00000000
        /*0050*/ 	.short	0x0015
        /*0052*/ 	.short	0x0068
        /*0054*/ 	.byte	0x00, 0xf0, 0x11, 0x00


	//----- nvinfo : EIATTR_KPARAM_INFO
	.align		4
.L_18:
        /*0058*/ 	.byte	0x04, 0x17
        /*005a*/ 	.short	(.L_20 - .L_19)
.L_19:
        /*005c*/ 	.word	0x00000000
        /*0060*/ 	.short	0x0014
        /*0062*/ 	.short	0x0064
        /*0064*/ 	.byte	0x00, 0xf0, 0x11, 0x00


	//----- nvinfo : EIATTR_KPARAM_INFO
	.align		4
.L_20:
        /*0068*/ 	.byte	0x04, 0x17
        /*006a*/ 	.short	(.L_22 - .L_21)
.L_21:
        /*006c*/ 	.word	0x00000000
        /*0070*/ 	.short	0x0013
        /*0072*/ 	.short	0x0060
        /*0074*/ 	.byte	0x00, 0xf0, 0x11, 0x00


	//----- nvinfo : EIATTR_KPARAM_INFO
	.align		4
.L_22:
        /*0078*/ 	.byte	0x04, 0x17
        /*007a*/ 	.short	(.L_24 - .L_23)
.L_23:
        /*007c*/ 	.word	0x00000000
        /*0080*/ 	.short	0x0012
        /*0082*/ 	.short	0x005c
        /*0084*/ 	.byte	0x00, 0xf0, 0x11, 0x00


	//----- nvinfo : EIATTR_KPARAM_INFO
	.align		4
.L_24:
        /*0088*/ 	.byte	0x04, 0x17
        /*008a*/ 	.short	(.L_26 - .L_25)
.L_25:
        /*008c*/ 	.word	0x00000000
        /*0090*/ 	.short	0x0011
        /*0092*/ 	.short	0x0058
        /*0094*/ 	.byte	0x00, 0xf0, 0x11, 0x00


	//----- nvinfo : EIATTR_KPARAM_INFO
	.align		4
.L_26:
        /*0098*/ 	.byte	0x04, 0x17
        /*009a*/ 	.short	(.L_28 - .L_27)
.L_27:
        /*009c*/ 	.word	0x00000000
        /*00a0*/ 	.short	0x0010
        /*00a2*/ 	.short	0x0054
        /*00a4*/ 	.byte	0x00, 0xf0, 0x11, 0x00


	//----- nvinfo : EIATTR_KPARAM_INFO
	.align		4
.L_28:
        /*00a8*/ 	.byte	0x04, 0x17
        /*00aa*/ 	.short	(.L_30 - .L_29)
.L_29:
        /*00ac*/ 	.word	0x00000000
        /*00b0*/ 	.short	0x000f
        /*00b2*/ 	.short	0x0050
        /*00b4*/ 	.byte	0x00, 0xf0, 0x11, 0x00


	//----- nvinfo : EIATTR_KPARAM_INFO
	.align		4
.L_30:
        /*00b8*/ 	.byte	0x04, 0x17
        /*00ba*/ 	.short	(.L_32 - .L_31)
.L_31:
        /*00bc*/ 	.word	0x00000000
        /*00c0*/ 	.short	0x000e
        /*00c2*/ 	.short	0x004c
        /*00c4*/ 	.byte	0x00, 0xf0, 0x11, 0x00


	//----- nvinfo : EIATTR_KPARAM_INFO
	.align		4
.L_32:
        /*00c8*/ 	.byte	0x04, 0x17
        /*00ca*/ 	.short	(.L_34 - .L_33)
.L_33:
        /*00cc*/ 	.word	0x00000000
        /*00d0*/ 	.short	0x000d
        /*00d2*/ 	.short	0x0048
        /*00d4*/ 	.byte	0x00, 0xf0, 0x11, 0x00


	//----- nvinfo : EIATTR_KPARAM_INFO
	.align		4
.L_34:
        /*00d8*/ 	.byte	0x04, 0x17
        /*00da*/ 	.short	(.L_36 - .L_35)
.L_35:
        /*00dc*/ 	.word	0x00000000
        /*00e0*/ 	.short	0x000c
        /*00e2*/ 	.short	0x0044
        /*00e4*/ 	.byte	0x00, 0xf0, 0x11, 0x00


	//----- nvinfo : EIATTR_KPARAM_INFO
	.align		4
.L_36:
        /*00e8*/ 	.byte	0x04, 0x17
        /*00ea*/ 	.short	(.L_38 - .L_37)
.L_37:
        /*00ec*/ 	.word	0x00000000
        /*00f0*/ 	.short	0x000b
        /*00f2*/ 	.short	0x0040
        /*00f4*/ 	.byte	0x00, 0xf0, 0x11, 0x00


	//----- nvinfo : EIATTR_KPARAM_INFO
	.align		4
.L_38:
        /*00f8*/ 	.byte	0x04, 0x17
        /*00fa*/ 	.short	(.L_40 - .L_39)
.L_39:
        /*00fc*/ 	.word	0x00000000
        /*0100*/ 	.short	0x000a
        /*0102*/ 	.short	0x003c
        /*0104*/ 	.byte	0x00, 0xf0, 0x11, 0x00


	//----- nvinfo : EIATTR_KPARAM_INFO
	.align		4
.L_40:
        /*0108*/ 	.byte	0x04, 0x17
        /*010a*/ 	.short	(.L_42 - .L_41)
.L_41:
        /*010c*/ 	.word	0x00000000
        /*0110*/ 	.short	0x0009
        /*0112*/ 	.short	0x0038
        /*0114*/ 	.byte	0x00, 0xf0, 0x11, 0x00


	//----- nvinfo : EIATTR_KPARAM_INFO
	.align		4
.L_42:
        /*0118*/ 	.byte	0x04, 0x17
        /*011a*/ 	.short	(.L_44 - .L_43)
.L_43:
        /*011c*/ 	.word	0x00000000
        /*0120*/ 	.short	0x0008
        /*0122*/ 	.short	0x0034
        /*0124*/ 	.byte	0x00, 0xf0, 0x11, 0x00


	//----- nvinfo : EIATTR_KPARAM_INFO
	.align		4
.L_44:
        /*0128*/ 	.byte	0x04, 0x17
        /*012a*/ 	.short	(.L_46 - .L_45)
.L_45:
        /*012c*/ 	.word	0x00000000
        /*0130*/ 	.short	0x0007
        /*0132*/ 	.short	0x0030
        /*0134*/ 	.byte	0x00, 0xf0, 0x11, 0x00


	//----- nvinfo : EIATTR_KPARAM_INFO
	.align		4
.L_46:
        /*0138*/ 	.byte	0x04, 0x17
        /*013a*/ 	.short	(.L_48 - .L_47)
.L_47:
        /*013c*/ 	.word	0x00000000
        /*0140*/ 	.short	0x0006
        /*0142*/ 	.short	0x002c
        /*0144*/ 	.byte	0x00, 0xf0, 0x11, 0x00


	//----- nvinfo : EIATTR_KPARAM_INFO
	.align		4
.L_48:
        /*0148*/ 	.byte	0x04, 0x17
        /*014a*/ 	.short	(.L_50 - .L_49)
.L_49:
        /*014c*/ 	.word	0x00000000
        /*0150*/ 	.short	0x0005
        /*0152*/ 	.short	0x0028
        /*0154*/ 	.byte	0x00, 0xf0, 0x11, 0x00


	//----- nvinfo : EIATTR_KPARAM_INFO
	.align		4
.L_50:
        /*0158*/ 	.byte	0x04, 0x17
        /*015a*/ 	.short	(.L_52 - .L_51)
.L_51:
        /*015c*/ 	.word	0x00000000
        /*0160*/ 	.short	0x0004
        /*0162*/ 	.short	0x0020
        /*0164*/ 	.byte	0x00, 0xf4, 0x21, 0x00


	//----- nvinfo : EIATTR_KPARAM_INFO
	.align		4
.L_52:
        /*0168*/ 	.byte	0x04, 0x17
        /*016a*/ 	.short	(.L_54 - .L_53)
.L_53:
        /*016c*/ 	.word	0x00000000
        /*0170*/ 	.short	0x0003
        /*0172*/ 	.short	0x0018
        /*0174*/ 	.byte	0x00, 0xf4, 0x21, 0x00


	//----- nvinfo : EIATTR_KPARAM_INFO
	.align		4
.L_54:
        /*0178*/ 	.byte	0x04, 0x17
        /*017a*/ 	.short	(.L_56 - .L_55)
.L_55:
        /*017c*/ 	.word	0x00000000
        /*0180*/ 	.short	0x0002
        /*0182*/ 	.short	0x0010
        /*0184*/ 	.byte	0x00, 0xf4, 0x21, 0x00


	//----- nvinfo : EIATTR_KPARAM_INFO
	.align		4
.L_56:
        /*0188*/ 	.byte	0x04, 0x17
        /*018a*/ 	.short	(.L_58 - .L_57)
.L_57:
        /*018c*/ 	.word	0x00000000
        /*0190*/ 	.short	0x0001
        /*0192*/ 	.short	0x0008
        /*0194*/ 	.byte	0x00, 0xf4, 0x21, 0x00


	//----- nvinfo : EIATTR_KPARAM_INFO
	.align		4
.L_58:
        /*0198*/ 	.byte	0x04, 0x17
        /*019a*/ 	.short	(.L_60 - .L_59)
.L_59:
        /*019c*/ 	.word	0x00000000
        /*01a0*/ 	.short	0x0000
        /*01a2*/ 	.short	0x0000
        /*01a4*/ 	.byte	0x00, 0xf4, 0x21, 0x00


	//----- nvinfo : EIATTR_SPARSE_MMA_MASK
	.align		4
.L_60:
        /*01a8*/ 	.byte	0x03, 0x50
        /*01aa*/ 	.short	0x0000


	//----- nvinfo : EIATTR_MAXREG_COUNT
	.align		4
        /*01ac*/ 	.byte	0x03, 0x1b
        /*01ae*/ 	.short	0x00ff


	//----- nvinfo : EIATTR_NUM_BARRIERS
	.align		4
        /*01b0*/ 	.byte	0x02, 0x4c
        /*01b2*/ 	.byte	0x01
	.zero		1


	//----- nvinfo : EIATTR_MERCURY_ISA_VERSION
	.align		4
        /*01b4*/ 	.byte	0x03, 0x5f
        /*01b6*/ 	.short	0x0101


	//----- nvinfo : EIATTR_COOP_GROUP_MASK_REGIDS
	.align		4
        /*01b8*/ 	.byte	0x04, 0x29
        /*01ba*/ 	.short	(.L_62 - .L_61)


	//   ....[0]....
.L_61:
        /*01bc*/ 	.word	0xffffffff


	//   ....[1]....
        /*01c0*/ 	.word	0xffffffff


	//   ....[2]....
        /*01c4*/ 	.word	0xffffffff


	//   ....[3]....
        /*01c8*/ 	.word	0xffffffff


	//   ....[4]....
        /*01cc*/ 	.word	0xffffffff


	//   ....[5]....
        /*01d0*/ 	.word	0xffffffff


	//   ....[6]....
        /*01d4*/ 	.word	0xffffffff


	//   ....[7]....
        /*01d8*/ 	.word	0xffffffff


	//----- nvinfo : EIATTR_COOP_GROUP_INSTR_OFFSETS
	.align		4
.L_62:
        /*01dc*/ 	.byte	0x04, 0x28
        /*01de*/ 	.short	(.L_64 - .L_63)


	//   ....[0]....
.L_63:
        /*01e0*/ 	.word	0x00002f70


	//   ....[1]....
        /*01e4*/ 	.word	0x00003030


	//   ....[2]....
        /*01e8*/ 	.word	0x000031d0


	//   ....[3]....
        /*01ec*/ 	.word	0x00003250


	//   ....[4]....
        /*01f0*/ 	.word	0x000040d0


	//   ....[5]....
        /*01f4*/ 	.word	0x000040e0


	//   ....[6]....
        /*01f8*/ 	.word	0x00004120


	//   ....[7]....
        /*01fc*/ 	.word	0x00004130


	//----- nvinfo : EIATTR_EXIT_INSTR_OFFSETS
	.align		4
.L_64:
        /*0200*/ 	.byte	0x04, 0x1c
        /*0202*/ 	.short	(.L_66 - .L_65)


	//   ....[0]....
.L_65:
        /*0204*/ 	.word	0x00005c70


	//   ....[1]....
        /*0208*/ 	.word	0x00005ca0


	//----- nvinfo : EIATTR_REQNTID
	.align		4
.L_66:
        /*020c*/ 	.byte	0x04, 0x10
        /*020e*/ 	.short	(.L_68 - .L_67)
.L_67:
        /*0210*/ 	.word	0x00000100
        /*0214*/ 	.word	0x00000001
        /*0218*/ 	.word	0x00000001


	//----- nvinfo : EIATTR_CBANK_PARAM_SIZE
	.align		4
.L_68:
        /*021c*/ 	.byte	0x03, 0x19
        /*021e*/ 	.short	0x0088


	//----- nvinfo : EIATTR_PARAM_CBANK
	.align		4
        /*0220*/ 	.byte	0x04, 0x0a
        /*0222*/ 	.short	(.L_70 - .L_69)
	.align		4
.L_69:
        /*0224*/ 	.word	index@(.nv.constant0.attn_fwd)
        /*0228*/ 	.short	0x0210
        /*022a*/ 	.short	0x0088


	//----- nvinfo : EIATTR_SW_WAR
	.align		4
.L_70:
        /*022c*/ 	.byte	0x04, 0x36
        /*022e*/ 	.short	(.L_72 - .L_71)
.L_71:
        /*0230*/ 	.word	0x00000008
.L_72:


//--------------------- .nv.callgraph             --------------------------
	.section	.nv.callgraph,"",@"SHT_CUDA_CALLGRAPH"
	.align	4
	.sectionentsize	8
	.align		4
        /*0000*/ 	.word	0x00000000
	.align		4
        /*0004*/ 	.word	0xffffffff
	.align		4
        /*0008*/ 	.word	0x00000000
	.align		4
        /*000c*/ 	.word	0xfffffffe
	.align		4
        /*0010*/ 	.word	0x00000000
	.align		4
        /*0014*/ 	.word	0xfffffffd
	.align		4
        /*0018*/ 	.word	0x00000000
	.align		4
        /*001c*/ 	.word	0xfffffffc


//--------------------- .nv.constant4             --------------------------
	.section	.nv.constant4,"a",@progbits
	.align	8
	.align		8
.nv.constant4:
        /*0000*/ 	.dword	_$_str


//--------------------- .text.attn_fwd            --------------------------
	.section	.text.attn_fwd,"ax",@progbits
	.align	128
        .global         attn_fwd
        .type           attn_fwd,@function
        .size           attn_fwd,(.L_x_3 - attn_fwd)
        .other          attn_fwd,@"STO_CUDA_ENTRY STV_DEFAULT"
attn_fwd:
.text.attn_fwd:
[----:B------:R-:W-:Y:S01]  /*0000*/  LDC R1, c[0x0][0x28] ;  /* 0x00000a00ff017b82 */ /* 0x000fe20000000800 */
[----:B------:R-:W0:Y:S07]  /*0010*/  S2R R0, SR_TID.X ;  /* 0x0000000000007919 */ /* 0x000e2e0000002100 */
[----:B------:R-:W1:Y:S01]  /*0020*/  S2UR UR6, SR_CTAID.Y ;  /* 0x00000000000679c3 */ /* 0x000e620000002600 */
[----:B------:R-:W-:Y:S01]  /*0030*/  ULDC.64 UR4, c[0x0][0x240] ;  /* 0x0000900000047ab9 */ /* 0x000fe20000000a00 */
[----:B------:R-:W-:Y:S01]  /*0040*/  ULDC.64 UR60, c[0x0][0x208] ;  /* 0x00008200003c7ab9 */ /* 0x000fe20000000a00 */
[----:B------:R-:W2:Y:S05]  /*0050*/  S2R R3, SR_CTAID.X ;  /* 0x0000000000037919 */ /* 0x000eaa0000002500 */
[----:B------:R-:W3:Y:S08]  /*0060*/  LDC R54, c[0x0][0x248] ;  /* 0x00009200ff367b82 */ /* 0x000ef00000000800 */
[----:B------:R-:W4:Y:S01]  /*0070*/  LDC.64 R50, c[0x0][0x210] ;  /* 0x00008400ff327b82 */ /* 0x000f220000000a00 */
[----:B-1----:R-:W-:-:S04]  /*0080*/  UIMAD UR4, UR6, UR4, URZ ;  /* 0x00000004060472a4 */ /* 0x002fc8000f8e023f */
[----:B------:R-:W-:Y:S01]  /*0090*/  USHF.L.U32 UR6, UR4, 0x1, URZ ;  /* 0x0000000104067899 */ /* 0x000fe2000800063f */
[----:B0-----:R-:W-:Y:S02]  /*00a0*/  LOP3.LUT R18, R0, 0x3f, RZ, 0xc0, !PT ;  /* 0x0000003f00127812 */ /* 0x001fe400078ec0ff */
[----:B------:R-:W-:-:S03]  /*00b0*/  SHF.R.U32.HI R19, RZ, 0x6, R0 ;  /* 0x00000006ff137819 */ /* 0x000fc60000011600 */
[----:B--2---:R-:W-:Y:S01]  /*00c0*/  IMAD R2, R3, 0x40, R18 ;  /* 0x0000004003027824 */ /* 0x004fe200078e0212 */
[----:B------:R-:W-:-:S03]  /*00d0*/  SGXT.U32 R19, R19, 0x2 ;  /* 0x000000021313781a */ /* 0x000fc60000000000 */
[----:B------:R-:W-:Y:S01]  /*00e0*/  IMAD R3, R2, UR5, RZ ;  /* 0x0000000502037c24 */ /* 0x000fe2000f8e02ff */
[----:B------:R-:W-:Y:S01]  /*00f0*/  UIMAD.WIDE UR4, UR4, 0x2, URZ ;  /* 0x00000002040478a5 */ /* 0x000fe2000f8e023f */
[----:B---3--:R-:W-:Y:S02]  /*0100*/  IMAD R6, R19, R54, RZ ;  /* 0x0000003613067224 */ /* 0x008fe400078e02ff */
[C---:B------:R-:W-:Y:S02]  /*0110*/  IMAD.SHL.U32 R5, R3.reuse, 0x2, RZ ;  /* 0x0000000203057824 */ /* 0x040fe400078e00ff */
[----:B------:R-:W-:-:S03]  /*0120*/  IMAD.HI R4, R3, 0x2, RZ ;  /* 0x0000000203047827 */ /* 0x000fc600078e02ff */
[----:B----4-:R-:W-:Y:S01]  /*0130*/  IADD3 R50, P0, P1, R5, UR6, R50 ;  /* 0x0000000605327c10 */ /* 0x010fe2000f91e032 */
[----:B------:R-:W-:-:S03]  /*0140*/  IMAD R3, R54, 0x4, R6 ;  /* 0x0000000436037824 */ /* 0x000fc600078e0206 */
[----:B------:R-:W-:Y:S01]  /*0150*/  IADD3.X R52, R4, UR5, R51, P0, P1 ;  /* 0x0000000504347c10 */ /* 0x000fe200087e2433 */
[----:B------:R-:W-:Y:S01]  /*0160*/  IMAD R7, R54, 0x4, R3 ;  /* 0x0000000436077824 */ /* 0x000fe200078e0203 */
[----:B------:R-:W-:-:S03]  /*0170*/  LEA R4, P0, R6, R50, 0x1 ;  /* 0x0000003206047211 */ /* 0x000fc600078008ff */
[----:B------:R-:W-:Y:S01]  /*0180*/  IMAD R11, R54, 0x4, R7 ;  /* 0x00000004360b7824 */ /* 0x000fe200078e0207 */
[----:B------:R-:W-:Y:S02]  /*0190*/  LEA R8, P1, R7, R50, 0x1 ;  /* 0x0000003207087211 */ /* 0x000fe400078208ff */
[----:B------:R-:W-:Y:S02]  /*01a0*/  LEA.HI.X.SX32 R5, R6, R52, 0x1, P0 ;  /* 0x0000003406057211 */ /* 0x000fe400000f0eff */
[----:B------:R-:W-:Y:S02]  /*01b0*/  LEA R6, P0, R3, R50, 0x1 ;  /* 0x0000003203067211 */ /* 0x000fe400078008ff */
[-C--:B------:R-:W-:Y:S01]  /*01c0*/  LEA.HI.X.SX32 R9, R7, R52.reuse, 0x1, P1 ;  /* 0x0000003407097211 */ /* 0x080fe200008f0eff */
[----:B------:R0:W2:Y:S01]  /*01d0*/  LDG.E.U16 R24, desc[UR60][R4.64] ;  /* 0x0000003c04187981 */ /* 0x0000a2000c1e1500 */
[----:B------:R-:W-:Y:S02]  /*01e0*/  LEA.HI.X.SX32 R7, R3, R52, 0x1, P0 ;  /* 0x0000003403077211 */ /* 0x000fe400000f0eff */
[----:B------:R-:W-:Y:S01]  /*01f0*/  LEA R10, P0, R11, R50, 0x1 ;  /* 0x000000320b0a7211 */ /* 0x000fe200078008ff */
[----:B------:R1:W3:Y:S01]  /*0200*/  LDG.E.U16 R26, desc[UR60][R8.64] ;  /* 0x0000003c081a7981 */ /* 0x0002e2000c1e1500 */
[----:B------:R-:W-:-:S02]  /*0210*/  LEA R3, R54, R11, 0x2 ;  /* 0x0000000b36037211 */ /* 0x000fc400078e10ff */
[----:B------:R-:W-:Y:S01]  /*0220*/  LEA.HI.X.SX32 R11, R11, R52, 0x1, P0 ;  /* 0x000000340b0b7211 */ /* 0x000fe200000f0eff */
[----:B------:R-:W4:Y:S01]  /*0230*/  LDG.E.U16 R25, desc[UR60][R6.64] ;  /* 0x0000003c06197981 */ /* 0x000f22000c1e1500 */
[C---:B------:R-:W-:Y:S01]  /*0240*/  LEA R12, P0, R3.reuse, R50, 0x1 ;  /* 0x00000032030c7211 */ /* 0x040fe200078008ff */
[C---:B------:R-:W-:Y:S02]  /*0250*/  IMAD R15, R54.reuse, 0x4, R3 ;  /* 0x00000004360f7824 */ /* 0x040fe400078e0203 */
[----:B------:R5:W4:Y:S01]  /*0260*/  LDG.E.U16 R27, desc[UR60][R10.64] ;  /* 0x0000003c0a1b7981 */ /* 0x000b22000c1e1500 */
[----:B------:R-:W-:Y:S01]  /*0270*/  LEA.HI.X.SX32 R13, R3, R52, 0x1, P0 ;  /* 0x00000034030d7211 */ /* 0x000fe200000f0eff */
[----:B------:R-:W-:Y:S01]  /*0280*/  IMAD R3, R54, 0x4, R15 ;  /* 0x0000000436037824 */ /* 0x000fe200078e020f */
[----:B0-----:R-:W-:-:S03]  /*0290*/  LEA R4, P0, R15, R50, 0x1 ;  /* 0x000000320f047211 */ /* 0x001fc600078008ff */
[C---:B------:R-:W-:Y:S01]  /*02a0*/  IMAD R16, R54.reuse, 0x4, R3 ;  /* 0x0000000436107824 */ /* 0x040fe200078e0203 */
[----:B------:R-:W-:Y:S01]  /*02b0*/  LEA R14, P1, R3, R50, 0x1 ;  /* 0x00000032030e7211 */ /* 0x000fe200078208ff */
[----:B------:R0:W4:Y:S01]  /*02c0*/  LDG.E.U16 R28, desc[UR60][R12.64] ;  /* 0x0000003c0c1c7981 */ /* 0x000122000c1e1500 */
[-C--:B------:R-:W-:Y:S02]  /*02d0*/  LEA.HI.X.SX32 R5, R15, R52.reuse, 0x1, P0 ;  /* 0x000000340f057211 */ /* 0x080fe400000f0eff */
[----:B------:R-:W-:Y:S01]  /*02e0*/  LEA.HI.X.SX32 R15, R3, R52, 0x1, P1 ;  /* 0x00000034030f7211 */ /* 0x000fe200008f0eff */
[----:B------:R-:W-:Y:S01]  /*02f0*/  IMAD R3, R54, 0x4, R16 ;  /* 0x0000000436037824 */ /* 0x000fe200078e0210 */
[----:B-1----:R-:W-:Y:S01]  /*0300*/  LEA R8, P0, R16, R50, 0x1 ;  /* 0x0000003210087211 */ /* 0x002fe200078008ff */
[----:B------:R1:W4:Y:S02]  /*0310*/  LDG.E.U16 R29, desc[UR60][R4.64] ;  /* 0x0000003c041d7981 */ /* 0x000324000c1e1500 */
[----:B-----5:R-:W-:Y:S01]  /*0320*/  IMAD R11, R54, 0x4, R3 ;  /* 0x00000004360b7824 */ /* 0x020fe200078e0203 */
[----:B------:R-:W-:Y:S01]  /*0330*/  LEA.HI.X.SX32 R9, R16, R52, 0x1, P0 ;  /* 0x0000003410097211 */ /* 0x000fe200000f0eff */
[----:B------:R5:W4:Y:S01]  /*0340*/  LDG.E.U16 R30, desc[UR60][R14.64] ;  /* 0x0000003c0e1e7981 */ /* 0x000b22000c1e1500 */
[----:B------:R-:W-:-:S03]  /*0350*/  LEA R6, P0, R3, R50, 0x1 ;  /* 0x0000003203067211 */ /* 0x000fc600078008ff */
[----:B------:R5:W4:Y:S01]  /*0360*/  LDG.E.U16 R31, desc[UR60][R8.64] ;  /* 0x0000003c081f7981 */ /* 0x000b22000c1e1500 */
[----:B------:R-:W-:Y:S02]  /*0370*/  LEA.HI.X.SX32 R7, R3, R52, 0x1, P0 ;  /* 0x0000003403077211 */ /* 0x000fe400000f0eff */
[C---:B------:R-:W-:Y:S02]  /*0380*/  LEA R3, R54.reuse, R11, 0x2 ;  /* 0x0000000b36037211 */ /* 0x040fe400078e10ff */
[-C--:B------:R-:W-:Y:S01]  /*0390*/  LEA R10, P0, R11, R50.reuse, 0x1 ;  /* 0x000000320b0a7211 */ /* 0x080fe200078008ff */
[----:B------:R5:W4:Y:S01]  /*03a0*/  LDG.E.U16 R32, desc[UR60][R6.64] ;  /* 0x0000003c06207981 */ /* 0x000b22000c1e1500 */
[----:B0-----:R-:W-:Y:S01]  /*03b0*/  LEA R12, P1, R3, R50, 0x1 ;  /* 0x00000032030c7211 */ /* 0x001fe200078208ff */
[C---:B------:R-:W-:Y:S01]  /*03c0*/  IMAD R16, R54.reuse, 0x4, R3 ;  /* 0x0000000436107824 */ /* 0x040fe200078e0203 */
[-C--:B------:R-:W-:Y:S02]  /*03d0*/  LEA.HI.X.SX32 R11, R11, R52.reuse, 0x1, P0 ;  /* 0x000000340b0b7211 */ /* 0x080fe400000f0eff */
[----:B------:R-:W-:Y:S01]  /*03e0*/  LEA.HI.X.SX32 R13, R3, R52, 0x1, P1 ;  /* 0x00000034030d7211 */ /* 0x000fe200008f0eff */
[----:B------:R-:W-:Y:S01]  /*03f0*/  IMAD R3, R54, 0x4, R16 ;  /* 0x0000000436037824 */ /* 0x000fe200078e0210 */
[C---:B-1----:R-:W-:Y:S01]  /*0400*/  LEA R4, P0, R16.reuse, R50, 0x1 ;  /* 0x0000003210047211 */ /* 0x042fe200078008ff */
[----:B------:R0:W4:Y:S03]  /*0410*/  LDG.E.U16 R33, desc[UR60][R10.64] ;  /* 0x0000003c0a217981 */ /* 0x000126000c1e1500 */
[----:B------:R-:W-:Y:S01]  /*0420*/  LEA.HI.X.SX32 R5, R16, R52, 0x1, P0 ;  /* 0x0000003410057211 */ /* 0x000fe200000f0eff */
[C---:B-----5:R-:W-:Y:S01]  /*0430*/  IMAD R15, R54.reuse, 0x4, R3 ;  /* 0x00000004360f7824 */ /* 0x060fe200078e0203 */
[C---:B------:R-:W-:Y:S01]  /*0440*/  LEA R8, P0, R3.reuse, R50, 0x1 ;  /* 0x0000003203087211 */ /* 0x040fe200078008ff */
[----:B------:R1:W5:Y:S03]  /*0450*/  LDG.E.U16 R34, desc[UR60][R12.64] ;  /* 0x0000003c0c227981 */ /* 0x000366000c1e1500 */
[----:B------:R-:W-:Y:S01]  /*0460*/  LEA.HI.X.SX32 R9, R3, R52, 0x1, P0 ;  /* 0x0000003403097211 */ /* 0x000fe200000f0eff */
[C---:B------:R-:W-:Y:S01]  /*0470*/  IMAD R3, R54.reuse, 0x4, R15 ;  /* 0x0000000436037824 */ /* 0x040fe200078e020f */
[-C--:B------:R-:W-:Y:S01]  /*0480*/  LEA R6, P0, R15, R50.reuse, 0x1 ;  /* 0x000000320f067211 */ /* 0x080fe200078008ff */
[----:B------:R1:W5:Y:S02]  /*0490*/  LDG.E.U16 R35, desc[UR60][R4.64] ;  /* 0x0000003c04237981 */ /* 0x000364000c1e1500 */
[----:B------:R-:W-:Y:S01]  /*04a0*/  IMAD R16, R54, 0x4, R3 ;  /* 0x0000000436107824 */ /* 0x000fe200078e0203 */
[----:B------:R-:W-:Y:S01]  /*04b0*/  LEA R14, P1, R3, R50, 0x1 ;  /* 0x00000032030e7211 */ /* 0x000fe200078208ff */
[----:B------:R1:W5:Y:S01]  /*04c0*/  LDG.E.U16 R36, desc[UR60][R8.64] ;  /* 0x0000003c08247981 */ /* 0x000362000c1e1500 */
[----:B------:R-:W-:-:S02]  /*04d0*/  LEA.HI.X.SX32 R7, R15, R52, 0x1, P0 ;  /* 0x000000340f077211 */ /* 0x000fc400000f0eff */
[----:B------:R-:W-:Y:S02]  /*04e0*/  LEA.HI.X.SX32 R15, R3, R52, 0x1, P1 ;  /* 0x00000034030f7211 */ /* 0x000fe400008f0eff */
[----:B------:R-:W-:Y:S01]  /*04f0*/  LEA R3, R54, R16, 0x2 ;  /* 0x0000001036037211 */ /* 0x000fe200078e10ff */
[----:B------:R1:W5:Y:S01]  /*0500*/  LDG.E.U16 R37, desc[UR60][R6.64] ;  /* 0x0000003c06257981 */ /* 0x000362000c1e1500 */
[----:B0-----:R-:W-:-:S03]  /*0510*/  LEA R10, P0, R16, R50, 0x1 ;  /* 0x00000032100a7211 */ /* 0x001fc600078008ff */
[----:B-1----:R-:W-:Y:S01]  /*0520*/  IMAD R12, R54, 0x4, R3 ;  /* 0x00000004360c7824 */ /* 0x002fe200078e0203 */
[----:B------:R-:W-:Y:S01]  /*0530*/  LEA.HI.X.SX32 R11, R16, R52, 0x1, P0 ;  /* 0x00000034100b7211 */ /* 0x000fe200000f0eff */
[----:B------:R0:W5:Y:S01]  /*0540*/  LDG.E.U16 R38, desc[UR60][R14.64] ;  /* 0x0000003c0e267981 */ /* 0x000162000c1e1500 */
[C---:B------:R-:W-:Y:S01]  /*0550*/  LEA R4, P0, R3.reuse, R50, 0x1 ;  /* 0x0000003203047211 */ /* 0x040fe200078008ff */
[C---:B------:R-:W-:Y:S02]  /*0560*/  IMAD R13, R54.reuse, 0x4, R12 ;  /* 0x00000004360d7824 */ /* 0x040fe400078e020c */
[----:B------:R1:W5:Y:S01]  /*0570*/  LDG.E.U16 R39, desc[UR60][R10.64] ;  /* 0x0000003c0a277981 */ /* 0x000362000c1e1500 */
[----:B------:R-:W-:Y:S01]  /*0580*/  LEA.HI.X.SX32 R5, R3, R52, 0x1, P0 ;  /* 0x0000003403057211 */ /* 0x000fe200000f0eff */
[----:B------:R-:W-:Y:S01]  /*0590*/  IMAD R3, R54, 0x4, R13 ;  /* 0x0000000436037824 */ /* 0x000fe200078e020d */
[----:B------:R-:W-:-:S03]  /*05a0*/  LEA R8, P0, R12, R50, 0x1 ;  /* 0x000000320c087211 */ /* 0x000fc600078008ff */
[C---:B------:R-:W-:Y:S01]  /*05b0*/  IMAD R16, R54.reuse, 0x4, R3 ;  /* 0x0000000436107824 */ /* 0x040fe200078e0203 */
[----:B------:R-:W-:Y:S01]  /*05c0*/  LEA R6, P1, R13, R50, 0x1 ;  /* 0x000000320d067211 */ /* 0x000fe200078208ff */
[----:B------:R1:W5:Y:S02]  /*05d0*/  LDG.E.U16 R40, desc[UR60][R4.64] ;  /* 0x0000003c04287981 */ /* 0x000364000c1e1500 */
[----:B------:R-:W-:Y:S01]  /*05e0*/  IMAD R17, R54, 0x4, R16 ;  /* 0x0000000436117824 */ /* 0x000fe200078e0210 */
[----:B------:R-:W-:Y:S02]  /*05f0*/  LEA.HI.X.SX32 R9, R12, R52, 0x1, P0 ;  /* 0x000000340c097211 */ /* 0x000fe400000f0eff */
[----:B------:R-:W-:Y:S02]  /*0600*/  LEA R12, P0, R3, R50, 0x1 ;  /* 0x00000032030c7211 */ /* 0x000fe400078008ff */
[----:B0-----:R-:W-:Y:S01]  /*0610*/  LEA R15, R54, R17, 0x2 ;  /* 0x00000011360f7211 */ /* 0x001fe200078e10ff */
[----:B------:R0:W5:Y:S01]  /*0620*/  LDG.E.U16 R41, desc[UR60][R8.64] ;  /* 0x0000003c08297981 */ /* 0x000162000c1e1500 */
[----:B------:R-:W-:-:S02]  /*0630*/  LEA.HI.X.SX32 R7, R13, R52, 0x1, P1 ;  /* 0x000000340d077211 */ /* 0x000fc400008f0eff */
[----:B------:R-:W-:Y:S01]  /*0640*/  LEA.HI.X.SX32 R13, R3, R52, 0x1, P0 ;  /* 0x00000034030d7211 */ /* 0x000fe200000f0eff */
[----:B------:R-:W-:Y:S01]  /*0650*/  IMAD R3, R54, 0x4, R15 ;  /* 0x0000000436037824 */ /* 0x000fe200078e020f */
[C---:B-1----:R-:W-:Y:S01]  /*0660*/  LEA R10, P0, R16.reuse, R50, 0x1 ;  /* 0x00000032100a7211 */ /* 0x042fe200078008ff */
[----:B------:R1:W5:Y:S03]  /*0670*/  LDG.E.U16 R42, desc[UR60][R6.64] ;  /* 0x0000003c062a7981 */ /* 0x000366000c1e1500 */
[----:B------:R-:W-:Y:S01]  /*0680*/  LEA.HI.X.SX32 R11, R16, R52, 0x1, P0 ;  /* 0x00000034100b7211 */ /* 0x000fe200000f0eff */
[C---:B------:R-:W-:Y:S01]  /*0690*/  IMAD R16, R54.reuse, 0x4, R3 ;  /* 0x0000000436107824 */ /* 0x040fe200078e0203 */
[C---:B------:R-:W-:Y:S01]  /*06a0*/  LEA R4, P0, R17.reuse, R50, 0x1 ;  /* 0x0000003211047211 */ /* 0x040fe200078008ff */
[----:B------:R1:W5:Y:S02]  /*06b0*/  LDG.E.U16 R43, desc[UR60][R12.64] ;  /* 0x0000003c0c2b7981 */ /* 0x000364000c1e1500 */
[C---:B------:R-:W-:Y:S01]  /*06c0*/  IMAD R20, R54.reuse, 0x4, R16 ;  /* 0x0000000436147824 */ /* 0x040fe200078e0210 */
[----:B------:R-:W-:Y:S01]  /*06d0*/  LEA.HI.X.SX32 R5, R17, R52, 0x1, P0 ;  /* 0x0000003411057211 */ /* 0x000fe200000f0eff */
[----:B------:R1:W5:Y:S02]  /*06e0*/  LDG.E.U16 R44, desc[UR60][R10.64] ;  /* 0x0000003c0a2c7981 */ /* 0x000364000c1e1500 */
[----:B------:R-:W-:Y:S01]  /*06f0*/  IMAD R17, R54, 0x4, R20 ;  /* 0x0000000436117824 */ /* 0x000fe200078e0214 */
[-C--:B0-----:R-:W-:Y:S01]  /*0700*/  LEA R8, P0, R16, R50.reuse, 0x1 ;  /* 0x0000003210087211 */ /* 0x081fe200078008ff */
[----:B------:R-:W5:Y:S02]  /*0710*/  LDG.E.U16 R45, desc[UR60][R4.64] ;  /* 0x0000003c042d7981 */ /* 0x000f64000c1e1500 */
[----:B------:R-:W-:Y:S01]  /*0720*/  IMAD R21, R54, 0x4, R17 ;  /* 0x0000000436157824 */ /* 0x000fe200078e0211 */
[----:B------:R-:W-:-:S04]  /*0730*/  LEA R14, P1, R15, R50, 0x1 ;  /* 0x000000320f0e7211 */ /* 0x000fc800078208ff */
[----:B-1----:R-:W-:Y:S02]  /*0740*/  LEA R7, R54, R21, 0x2 ;  /* 0x0000001536077211 */ /* 0x002fe400078e10ff */
[----:B------:R-:W-:Y:S02]  /*0750*/  LEA.HI.X.SX32 R9, R16, R52, 0x1, P0 ;  /* 0x0000003410097211 */ /* 0x000fe400000f0eff */
[----:B------:R-:W-:Y:S01]  /*0760*/  LEA R12, P0, R17, R50, 0x1 ;  /* 0x00000032110c7211 */ /* 0x000fe200078008ff */
[C---:B------:R-:W-:Y:S01]  /*0770*/  IMAD R22, R54.reuse, 0x4, R7 ;  /* 0x0000000436167824 */ /* 0x040fe200078e0207 */
[-C--:B------:R-:W-:Y:S01]  /*0780*/  LEA.HI.X.SX32 R15, R15, R52.reuse, 0x1, P1 ;  /* 0x000000340f0f7211 */ /* 0x080fe200008f0eff */
[----:B------:R0:W5:Y:S01]  /*0790*/  LDG.E.U16 R47, desc[UR60][R8.64] ;  /* 0x0000003c082f7981 */ /* 0x000162000c1e1500 */
[----:B------:R-:W-:Y:S01]  /*07a0*/  LEA.HI.X.SX32 R13, R17, R52, 0x1, P0 ;  /* 0x00000034110d7211 */ /* 0x000fe200000f0eff */
[C---:B------:R-:W-:Y:S01]  /*07b0*/  IMAD R17, R54.reuse, 0x4, R22 ;  /* 0x0000000436117824 */ /* 0x040fe200078e0216 */
[-C--:B------:R-:W-:Y:S01]  /*07c0*/  LEA R10, P1, R7, R50.reuse, 0x1 ;  /* 0x00000032070a7211 */ /* 0x080fe200078208ff */
[----:B------:R-:W5:Y:S01]  /*07d0*/  LDG.E.U16 R46, desc[UR60][R14.64] ;  /* 0x0000003c0e2e7981 */ /* 0x000f62000c1e1500 */
[----:B------:R-:W-:Y:S01]  /*07e0*/  LEA R6, P0, R3, R50, 0x1 ;  /* 0x0000003203067211 */ /* 0x000fe200078008ff */
[----:B------:R-:W-:Y:S01]  /*07f0*/  IMAD R23, R54, 0x4, R17 ;  /* 0x0000000436177824 */ /* 0x000fe200078e0211 */
[-C--:B------:R-:W-:Y:S01]  /*0800*/  LEA.HI.X.SX32 R11, R7, R52.reuse, 0x1, P1 ;  /* 0x00000034070b7211 */ /* 0x080fe200008f0eff */
[----:B------:R1:W5:Y:S01]  /*0810*/  LDG.E.U16 R48, desc[UR60][R12.64] ;  /* 0x0000003c0c307981 */ /* 0x000362000c1e1500 */
[----:B------:R-:W-:-:S02]  /*0820*/  LEA.HI.X.SX32 R7, R3, R52, 0x1, P0 ;  /* 0x0000003403077211 */ /* 0x000fc400000f0eff */
[CC--:B0-----:R-:W-:Y:S01]  /*0830*/  LEA R8, P1, R21.reuse, R50.reuse, 0x1 ;  /* 0x0000003215087211 */ /* 0x0c1fe200078208ff */
[----:B------:R-:W5:Y:S01]  /*0840*/  LDG.E.U16 R10, desc[UR60][R10.64] ;  /* 0x0000003c0a0a7981 */ /* 0x000f62000c1e1500 */
[C---:B------:R-:W-:Y:S02]  /*0850*/  LEA R4, P0, R20.reuse, R50, 0x1 ;  /* 0x0000003214047211 */ /* 0x040fe400078008ff */
[----:B------:R-:W-:Y:S01]  /*0860*/  LEA.HI.X.SX32 R9, R21, R52, 0x1, P1 ;  /* 0x0000003415097211 */ /* 0x000fe200008f0eff */
[----:B------:R0:W5:Y:S01]  /*0870*/  LDG.E.U16 R6, desc[UR60][R6.64] ;  /* 0x0000003c06067981 */ /* 0x000162000c1e1500 */
[----:B------:R-:W-:Y:S02]  /*0880*/  LEA R16, P2, R17, R50, 0x1 ;  /* 0x0000003211107211 */ /* 0x000fe400078408ff */
[----:B------:R-:W-:Y:S01]  /*0890*/  LEA.HI.X.SX32 R5, R20, R52, 0x1, P0 ;  /* 0x0000003414057211 */ /* 0x000fe200000f0eff */
[----:B------:R-:W5:Y:S01]  /*08a0*/  LDG.E.U16 R8, desc[UR60][R8.64] ;  /* 0x0000003c08087981 */ /* 0x000f62000c1e1500 */
[----:B-1----:R-:W-:-:S02]  /*08b0*/  LEA R12, P1, R23, R50, 0x1 ;  /* 0x00000032170c7211 */ /* 0x002fc400078208ff */
[C---:B------:R-:W-:Y:S01]  /*08c0*/  LEA R14, P0, R22.reuse, R50, 0x1 ;  /* 0x00000032160e7211 */ /* 0x040fe200078008ff */
[----:B------:R-:W5:Y:S01]  /*08d0*/  LDG.E.U16 R4, desc[UR60][R4.64] ;  /* 0x0000003c04047981 */ /* 0x000f62000c1e1500 */
[-C--:B------:R-:W-:Y:S02]  /*08e0*/  LEA.HI.X.SX32 R17, R17, R52.reuse, 0x1, P2 ;  /* 0x0000003411117211 */ /* 0x080fe400010f0eff */
[-C--:B------:R-:W-:Y:S02]  /*08f0*/  LEA.HI.X.SX32 R13, R23, R52.reuse, 0x1, P1 ;  /* 0x00000034170d7211 */ /* 0x080fe400008f0eff */
[----:B------:R-:W-:Y:S01]  /*0900*/  LEA.HI.X.SX32 R15, R22, R52, 0x1, P0 ;  /* 0x00000034160f7211 */ /* 0x000fe200000f0eff */
[----:B------:R-:W5:Y:S04]  /*0910*/  LDG.E.U16 R16, desc[UR60][R16.64] ;  /* 0x0000003c10107981 */ /* 0x000f68000c1e1500 */
[----:B------:R-:W5:Y:S04]  /*0920*/  LDG.E.U16 R14, desc[UR60][R14.64] ;  /* 0x0000003c0e0e7981 */ /* 0x000f68000c1e1500 */
[----:B------:R1:W5:Y:S01]  /*0930*/  LDG.E.U16 R13, desc[UR60][R12.64] ;  /* 0x0000003c0c0d7981 */ /* 0x000362000c1e1500 */
[----:B------:R-:W-:Y:S01]  /*0940*/  LOP3.LUT R3, R0, 0xc0, RZ, 0xc0, !PT ;  /* 0x000000c000037812 */ /* 0x000fe200078ec0ff */
[----:B------:R-:W1:Y:S03]  /*0950*/  S2UR UR5, SR_CgaCtaId ;  /* 0x00000000000579c3 */ /* 0x000e660000008800 */
[----:B------:R-:W-:-:S05]  /*0960*/  SHF.R.U32.HI R20, RZ, 0x2, R3 ;  /* 0x00000002ff147819 */ /* 0x000fca0000011603 */
[----:B------:R-:W1:Y:S01]  /*0970*/  LDC R3, c[0x0][0x280] ;  /* 0x0000a000ff037b82 */ /* 0x000e620000000800 */
[----:B0-----:R-:W-:Y:S01]  /*0980*/  IMAD.SHL.U32 R7, R0, 0x2, RZ ;  /* 0x0000000200077824 */ /* 0x001fe200078e00ff */
[----:B------:R-:W-:-:S04]  /*0990*/  UMOV UR4, 0x400 ;  /* 0x0000040000047882 */ /* 0x000fc80000000000 */
[----:B------:R-:W-:-:S04]  /*09a0*/  LOP3.LUT R7, R20, 0x1fe, R7, 0x78, !PT ;  /* 0x000001fe14077812 */ /* 0x000fc800078e7807 */
[----:B------:R-:W-:Y:S01]  /*09b0*/  LOP3.LUT R20, R7, 0x40, RZ, 0x3c, !PT ;  /* 0x0000004007147812 */ /* 0x000fe200078e3cff */
[----:B-1----:R-:W-:Y:S01]  /*09c0*/  ULEA UR4, UR5, UR4, 0x18 ;  /* 0x0000000405047291 */ /* 0x002fe2000f8ec03f */
[----:B------:R-:W-:Y:S01]  /*09d0*/  ISETP.GE.AND P0, PT, R3, 0x1, PT ;  /* 0x000000010300780c */ /* 0x000fe20003f06270 */
[----:B------:R-:W-:Y:S01]  /*09e0*/  IMAD.MOV.U32 R11, RZ, RZ, 0x3f800000 ;  /* 0x3f800000ff0b7424 */ /* 0x000fe200078e00ff */
[----:B------:R-:W-:Y:S01]  /*09f0*/  CS2R R50, SRZ ;  /* 0x0000000000327805 */ /* 0x000fe2000001ff00 */
[----:B------:R-:W-:Y:S01]  /*0a00*/  IMAD.MOV.U32 R12, RZ, RZ, 0x3f800000 ;  /* 0x3f800000ff0c7424 */ /* 0x000fe200078e00ff */
[----:B------:R-:W-:Y:S01]  /*0a10*/  CS2R R52, SRZ ;  /* 0x0000000000347805 */ /* 0x000fe2000001ff00 */
[----:B------:R-:W-:Y:S01]  /*0a20*/  IMAD.MOV.U32 R85, RZ, RZ, -0x800000 ;  /* 0xff800000ff557424 */ /* 0x000fe200078e00ff */
[----:B------:R-:W-:Y:S02]  /*0a30*/  CS2R R54, SRZ ;  /* 0x0000000000367805 */ /* 0x000fe4000001ff00 */
[----:B------:R-:W-:Y:S01]  /*0a40*/  SHF.L.U32 R5, R0, 0x5, RZ ;  /* 0x0000000500057819 */ /* 0x000fe200000006ff */
[----:B--2---:R-:W-:Y:S04]  /*0a50*/  STS.U16 [R7+UR4], R24 ;  /* 0x0000001807007988 */ /* 0x004fe80008000404 */
[----:B---3--:R-:W-:Y:S04]  /*0a60*/  STS.U16 [R7+UR4+0x400], R26 ;  /* 0x0004001a07007988 */ /* 0x008fe80008000404 */
[----:B----4-:R-:W-:Y:S04]  /*0a70*/  STS.U16 [R7+UR4+0x800], R28 ;  /* 0x0008001c07007988 */ /* 0x010fe80008000404 */
[----:B------:R-:W-:Y:S04]  /*0a80*/  STS.U16 [R7+UR4+0xc00], R30 ;  /* 0x000c001e07007988 */ /* 0x000fe80008000404 */
[----:B------:R-:W-:Y:S04]  /*0a90*/  STS.U16 [R7+UR4+0x1000], R32 ;  /* 0x0010002007007988 */ /* 0x000fe80008000404 */
[----:B-----5:R-:W-:Y:S04]  /*0aa0*/  STS.U16 [R7+UR4+0x1400], R34 ;  /* 0x0014002207007988 */ /* 0x020fe80008000404 */
[----:B------:R-:W-:Y:S04]  /*0ab0*/  STS.U16 [R7+UR4+0x1800], R36 ;  /* 0x0018002407007988 */ /* 0x000fe80008000404 */
[----:B------:R-:W-:Y:S04]  /*0ac0*/  STS.U16 [R7+UR4+0x1c00], R38 ;  /* 0x001c002607007988 */ /* 0x000fe80008000404 */
[----:B------:R-:W-:Y:S04]  /*0ad0*/  STS.U16 [R7+UR4+0x2000], R40 ;  /* 0x0020002807007988 */ /* 0x000fe80008000404 */
[----:B------:R-:W-:Y:S04]  /*0ae0*/  STS.U16 [R7+UR4+0x2400], R42 ;  /* 0x0024002a07007988 */ /* 0x000fe80008000404 */
[----:B------:R-:W-:Y:S04]  /*0af0*/  STS.U16 [R7+UR4+0x2800], R44 ;  /* 0x0028002c07007988 */ /* 0x000fe80008000404 */
[----:B------:R-:W-:Y:S04]  /*0b00*/  STS.U16 [R7+UR4+0x3000], R47 ;  /* 0x0030002f07007988 */ /* 0x000fe80008000404 */
[----:B------:R0:W-:Y:S04]  /*0b10*/  STS.U16 [R7+UR4+0x2c00], R46 ;  /* 0x002c002e07007988 */ /* 0x0001e80008000404 */
[----:B------:R1:W-:Y:S04]  /*0b20*/  STS.U16 [R7+UR4+0x3400], R48 ;  /* 0x0034003007007988 */ /* 0x0003e80008000404 */
[----:B------:R-:W-:Y:S01]  /*0b30*/  STS.U16 [R7+UR4+0x3800], R10 ;  /* 0x0038000a07007988 */ /* 0x000fe20008000404 */
[----:B0-----:R-:W-:-:S02]  /*0b40*/  CS2R R46, SRZ ;  /* 0x00000000002e7805 */ /* 0x001fc4000001ff00 */
[----:B-1----:R-:W-:Y:S01]  /*0b50*/  CS2R R48, SRZ ;  /* 0x0000000000307805 */ /* 0x002fe2000001ff00 */
[----:B------:R0:W-:Y:S04]  /*0b60*/  STS.U16 [R7+UR4+0x3c00], R16 ;  /* 0x003c001007007988 */ /* 0x0001e80008000404 */
[----:B------:R1:W-:Y:S04]  /*0b70*/  STS.U16 [R20+UR4+0x200], R25 ;  /* 0x0002001914007988 */ /* 0x0003e80008000404 */
[----:B------:R2:W-:Y:S04]  /*0b80*/  STS.U16 [R20+UR4+0x600], R27 ;  /* 0x0006001b14007988 */ /* 0x0005e80008000404 */
[----:B------:R3:W-:Y:S01]  /*0b90*/  STS.U16 [R20+UR4+0xa00], R29 ;  /* 0x000a001d14007988 */ /* 0x0007e20008000404 */
[----:B0-----:R-:W-:-:S03]  /*0ba0*/  MOV R16, 0xff800000 ;  /* 0xff80000000107802 */ /* 0x001fc60000000f00 */
[----:B------:R0:W-:Y:S01]  /*0bb0*/  STS.U16 [R20+UR4+0xe00], R31 ;  /* 0x000e001f14007988 */ /* 0x0001e20008000404 */
[----:B-1----:R-:W-:-:S03]  /*0bc0*/  CS2R R24, SRZ ;  /* 0x0000000000187805 */ /* 0x002fc6000001ff00 */
[----:B------:R1:W-:Y:S01]  /*0bd0*/  STS.U16 [R20+UR4+0x1200], R33 ;  /* 0x0012002114007988 */ /* 0x0003e20008000404 */
[----:B--2---:R-:W-:-:S03]  /*0be0*/  CS2R R26, SRZ ;  /* 0x00000000001a7805 */ /* 0x004fc6000001ff00 */
[----:B------:R2:W-:Y:S01]  /*0bf0*/  STS.U16 [R20+UR4+0x1600], R35 ;  /* 0x0016002314007988 */ /* 0x0005e20008000404 */
[----:B---3--:R-:W-:-:S03]  /*0c00*/  CS2R R28, SRZ ;  /* 0x00000000001c7805 */ /* 0x008fc6000001ff00 */
[----:B------:R3:W-:Y:S01]  /*0c10*/  STS.U16 [R20+UR4+0x1a00], R37 ;  /* 0x001a002514007988 */ /* 0x0007e20008000404 */
[----:B0-----:R-:W-:-:S03]  /*0c20*/  CS2R R30, SRZ ;  /* 0x00000000001e7805 */ /* 0x001fc6000001ff00 */
        /* <DEDUP_REMOVED lines=15> */
[----:B0-----:R-:W-:-:S03]  /*0d20*/  LOP3.LUT R6, R0, 0x7f, RZ, 0xc0, !PT ;  /* 0x0000007f00067812 */ /* 0x001fc600078ec0ff */
[----:B------:R2:W-:Y:S01]  /*0d30*/  STS.U16 [R20+UR4+0x3e00], R13 ;  /* 0x003e000d14007988 */ /* 0x0005e20008000404 */
[----:B-1----:R-:W-:Y:S01]  /*0d40*/  IMAD.SHL.U32 R4, R0, 0x200, RZ ;  /* 0x0000020000047824 */ /* 0x002fe200078e00ff */
[----:B------:R-:W-:Y:S06]  /*0d50*/  @!P0 BRA `(.L_x_0) ;  /* 0x00000034002c8947 */ /* 0x000fec0003800000 */
[----:B------:R-:W0:Y:S01]  /*0d60*/  LDC.64 R22, c[0x0][0x250] ;  /* 0x00009400ff167b82 */ /* 0x000e220000000a00 */
[----:B--2---:R-:W-:Y:S01]  /*0d70*/  SHF.R.U32.HI R8, RZ, 0x7, R0 ;  /* 0x00000007ff087819 */ /* 0x004fe20000011600 */
[----:B------:R-:W-:Y:S01]  /*0d80*/  ULDC UR5, c[0x0][0x258] ;  /* 0x0000960000057ab9 */ /* 0x000fe20000000800 */
[----:B------:R-:W-:Y:S01]  /*0d90*/  ULDC.64 UR6, c[0x0][0x218] ;  /* 0x0000860000067ab9 */ /* 0x000fe20000000a00 */
[----:B------:R-:W-:Y:S01]  /*0da0*/  UIADD3 UR10, UR4, 0x4000, URZ ;  /* 0x00004000040a7890 */ /* 0x000fe2000fffe03f */
[----:B------:R-:W-:Y:S01]  /*0db0*/  SGXT.U32 R8, R8, 0x1 ;  /* 0x000000010808781a */ /* 0x000fe20000000000 */
[----:B------:R-:W-:Y:S01]  /*0dc0*/  USHF.R.U32.HI UR56, URZ, 0x4, UR4 ;  /* 0x000000043f387899 */ /* 0x000fe20008011604 */
[----:B------:R-:W-:Y:S01]  /*0dd0*/  CS2R R36, SRZ ;  /* 0x0000000000247805 */ /* 0x000fe2000001ff00 */
[----:B------:R-:W1:Y:S01]  /*0de0*/  S2UR UR8, SR_CTAID.Y ;  /* 0x00000000000879c3 */ /* 0x000e620000002600 */
[----:B------:R-:W-:Y:S01]  /*0df0*/  CS2R R38, SRZ ;  /* 0x0000000000267805 */ /* 0x000fe2000001ff00 */
[----:B------:R-:W-:Y:S01]  /*0e00*/  USGXT.U32 UR56, UR56, 0xe ;  /* 0x0000000e3838789a */ /* 0x000fe20008000000 */
[----:B------:R-:W-:-:S02]  /*0e10*/  CS2R R40, SRZ ;  /* 0x0000000000287805 */ /* 0x000fc4000001ff00 */
[----:B------:R-:W-:Y:S02]  /*0e20*/  CS2R R42, SRZ ;  /* 0x00000000002a7805 */ /* 0x000fe4000001ff00 */
[----:B------:R-:W-:Y:S02]  /*0e30*/  CS2R R44, SRZ ;  /* 0x00000000002c7805 */ /* 0x000fe4000001ff00 */
[----:B------:R-:W-:Y:S02]  /*0e40*/  CS2R R46, SRZ ;  /* 0x00000000002e7805 */ /* 0x000fe4000001ff00 */
[----:B------:R-:W-:Y:S01]  /*0e50*/  CS2R R48, SRZ ;  /* 0x0000000000307805 */ /* 0x000fe2000001ff00 */
[----:B------:R-:W2:Y:S01]  /*0e60*/  LDC.64 R138, c[0x0][0x260] ;  /* 0x00009800ff8a7b82 */ /* 0x000ea20000000a00 */
[----:B------:R-:W-:Y:S02]  /*0e70*/  CS2R R50, SRZ ;  /* 0x0000000000327805 */ /* 0x000fe4000001ff00 */
[----:B------:R-:W-:-:S02]  /*0e80*/  CS2R R52, SRZ ;  /* 0x0000000000347805 */ /* 0x000fc4000001ff00 */
[----:B------:R-:W-:Y:S01]  /*0e90*/  CS2R R54, SRZ ;  /* 0x0000000000367805 */ /* 0x000fe2000001ff00 */
[----:B------:R-:W-:Y:S01]  /*0ea0*/  UMOV UR57, 0x40000040 ;  /* 0x4000004000397882 */ /* 0x000fe20000000000 */
[----:B0-----:R-:W-:Y:S01]  /*0eb0*/  IMAD R12, R8, R23, RZ ;  /* 0x00000017080c7224 */ /* 0x001fe200078e02ff */
[----:B------:R-:W0:Y:S01]  /*0ec0*/  LDC R34, c[0x0][0x268] ;  /* 0x00009a00ff227b82 */ /* 0x000e220000000800 */
[----:B------:R-:W-:Y:S01]  /*0ed0*/  IMAD R8, R6, UR5, RZ ;  /* 0x0000000506087c24 */ /* 0x000fe2000f8e02ff */
[----:B------:R-:W-:Y:S01]  /*0ee0*/  SHF.R.U32.HI R6, RZ, 0x5, R0 ;  /* 0x00000005ff067819 */ /* 0x000fe20000011600 */
[C---:B------:R-:W-:Y:S02]  /*0ef0*/  IMAD R14, R23.reuse, 0x2, R12 ;  /* 0x00000002170e7824 */ /* 0x040fe400078e020c */
[----:B------:R-:W-:Y:S01]  /*0f00*/  IMAD.SHL.U32 R10, R8, 0x2, RZ ;  /* 0x00000002080a7824 */ /* 0x000fe200078e00ff */
[----:B------:R-:W-:Y:S01]  /*0f10*/  R2UR UR5, R6 ;  /* 0x00000000060572ca */ /* 0x000fe200000e0000 */
[----:B------:R-:W-:-:S02]  /*0f20*/  IMAD R16, R23, 0x2, R14 ;  /* 0x0000000217107824 */ /* 0x000fc400078e020e */
[----:B-1----:R-:W-:Y:S02]  /*0f30*/  IMAD R22, R22, UR8, RZ ;  /* 0x0000000816167c24 */ /* 0x002fe4000f8e02ff */
[----:B------:R-:W-:-:S03]  /*0f40*/  IMAD R20, R23, 0x2, R16 ;  /* 0x0000000217147824 */ /* 0x000fc600078e0210 */
[C---:B------:R-:W-:Y:S01]  /*0f50*/  SHF.L.U32 R7, R22.reuse, 0x1, RZ ;  /* 0x0000000116077819 */ /* 0x040fe200000006ff */
[C---:B------:R-:W-:Y:S02]  /*0f60*/  IMAD R24, R23.reuse, 0x2, R20 ;  /* 0x0000000217187824 */ /* 0x040fe400078e0214 */
[----:B------:R-:W-:Y:S01]  /*0f70*/  IMAD.HI R22, R22, 0x2, RZ ;  /* 0x0000000216167827 */ /* 0x000fe200078e02ff */
[----:B------:R-:W-:Y:S01]  /*0f80*/  IADD3 R197, P0, P1, R10, UR6, R7 ;  /* 0x000000060ac57c10 */ /* 0x000fe2000f91e007 */
[----:B------:R-:W-:Y:S02]  /*0f90*/  UMOV UR6, URZ ;  /* 0x0000003f00067c82 */ /* 0x000fe40008000000 */
[----:B------:R-:W-:Y:S01]  /*0fa0*/  IMAD R10, R23, 0x2, R24 ;  /* 0x00000002170a7824 */ /* 0x000fe200078e0218 */
[-C--:B------:R-:W-:Y:S01]  /*0fb0*/  LEA R250, P2, R12, R197.reuse, 0x1 ;  /* 0x000000c50cfa7211 */ /* 0x080fe200078408ff */
[----:B------:R-:W-:Y:S01]  /*0fc0*/  IMAD.U32 R7, RZ, RZ, UR5 ;  /* 0x00000005ff077e24 */ /* 0x000fe2000f8e00ff */
[----:B------:R-:W-:Y:S01]  /*0fd0*/  LEA R248, P3, R14, R197, 0x1 ;  /* 0x000000c50ef87211 */ /* 0x000fe200078608ff */
[----:B------:R-:W-:Y:S01]  /*0fe0*/  IMAD.HI R7, R8, 0x2, RZ ;  /* 0x0000000208077827 */ /* 0x000fe200078e02ff */
[----:B------:R-:W-:-:S03]  /*0ff0*/  UMOV UR5, URZ ;  /* 0x0000003f00057c82 */ /* 0x000fc60008000000 */
[----:B------:R-:W-:Y:S01]  /*1000*/  IMAD R8, R23, 0x2, R10 ;  /* 0x0000000217087824 */ /* 0x000fe200078e020a */
[----:B------:R-:W-:Y:S01]  /*1010*/  IADD3.X R33, R7, UR7, R22, P0, P1 ;  /* 0x0000000707217c10 */ /* 0x000fe200087e2416 */
[----:B--2---:R-:W-:Y:S01]  /*1020*/  IMAD R138, R138, UR8, RZ ;  /* 0x000000088a8a7c24 */ /* 0x004fe2000f8e02ff */
[----:B------:R-:W-:Y:S01]  /*1030*/  ULDC.64 UR8, c[0x0][0x220] ;  /* 0x0000880000087ab9 */ /* 0x000fe20000000a00 */
[----:B------:R-:W-:Y:S01]  /*1040*/  IMAD R11, R18, R139, RZ ;  /* 0x0000008b120b7224 */ /* 0x000fe200078e02ff */
[-C--:B------:R-:W-:Y:S01]  /*1050*/  LEA.HI.X.SX32 R251, R12, R33.reuse, 0x1, P2 ;  /* 0x000000210cfb7211 */ /* 0x080fe200010f0eff */
[----:B------:R-:W-:Y:S01]  /*1060*/  IMAD R18, R23, 0x2, R8 ;  /* 0x0000000217127824 */ /* 0x000fe200078e0208 */
[----:B------:R-:W-:Y:S01]  /*1070*/  SHF.L.U32 R9, R138, 0x1, RZ ;  /* 0x000000018a097819 */ /* 0x000fe200000006ff */
[----:B------:R-:W-:Y:S01]  /*1080*/  IMAD.SHL.U32 R26, R11, 0x2, RZ ;  /* 0x000000020b1a7824 */ /* 0x000fe200078e00ff */
[----:B------:R-:W-:Y:S01]  /*1090*/  LEA.HI.X.SX32 R249, R14, R33, 0x1, P3 ;  /* 0x000000210ef97211 */ /* 0x000fe200018f0eff */
[----:B------:R-:W-:Y:S01]  /*10a0*/  IMAD R22, R23, 0x2, R18 ;  /* 0x0000000217167824 */ /* 0x000fe200078e0212 */
[----:B------:R-:W-:Y:S01]  /*10b0*/  LEA R246, P2, R16, R197, 0x1 ;  /* 0x000000c510f67211 */ /* 0x000fe200078408ff */
[----:B0-----:R-:W-:Y:S01]  /*10c0*/  IMAD R19, R19, R34, RZ ;  /* 0x0000002213137224 */ /* 0x001fe200078e02ff */
[----:B------:R-:W-:Y:S01]  /*10d0*/  IADD3 R88, P0, P1, R26, UR8, R9 ;  /* 0x000000081a587c10 */ /* 0x000fe2000f91e009 */
[----:B------:R-:W-:Y:S01]  /*10e0*/  IMAD.HI R138, R138, 0x2, RZ ;  /* 0x000000028a8a7827 */ /* 0x000fe200078e02ff */
[C---:B------:R-:W-:Y:S01]  /*10f0*/  LEA R26, R23.reuse, R22, 0x1 ;  /* 0x00000016171a7211 */ /* 0x040fe200078e08ff */
[----:B------:R-:W-:Y:S01]  /*1100*/  USHF.R.U32.HI UR7, URZ, 0x4, UR10 ;  /* 0x000000043f077899 */ /* 0x000fe2000801160a */
[----:B------:R-:W-:Y:S01]  /*1110*/  LEA.HI.X.SX32 R247, R16, R33, 0x1, P2 ;  /* 0x0000002110f77211 */ /* 0x000fe200010f0eff */
[----:B------:R-:W-:Y:S01]  /*1120*/  IMAD R9, R34, 0x4, R19 ;  /* 0x0000000422097824 */ /* 0x000fe200078e0213 */
[-C--:B------:R-:W-:Y:S01]  /*1130*/  LEA R140, P3, R20, R197.reuse, 0x1 ;  /* 0x000000c5148c7211 */ /* 0x080fe200078608ff */
[C---:B------:R-:W-:Y:S01]  /*1140*/  IMAD R28, R23.reuse, 0x2, R26 ;  /* 0x00000002171c7824 */ /* 0x040fe200078e021a */
[----:B------:R-:W-:Y:S01]  /*1150*/  LEA R142, P2, R24, R197, 0x1 ;  /* 0x000000c5188e7211 */ /* 0x000fe200078408ff */
[----:B------:R-:W-:Y:S01]  /*1160*/  IMAD R13, R34, 0x4, R9 ;  /* 0x00000004220d7824 */ /* 0x000fe200078e0209 */
[----:B------:R-:W-:Y:S01]  /*1170*/  LEA.HI.X.SX32 R141, R20, R33, 0x1, P3 ;  /* 0x00000021148d7211 */ /* 0x000fe200018f0eff */
[C---:B------:R-:W-:Y:S01]  /*1180*/  IMAD R12, R23.reuse, 0x2, R28 ;  /* 0x00000002170c7824 */ /* 0x040fe200078e021c */
[----:B------:R-:W-:Y:S01]  /*1190*/  LEA R144, P3, R10, R197, 0x1 ;  /* 0x000000c50a907211 */ /* 0x000fe200078608ff */
[----:B------:R-:W-:Y:S01]  /*11a0*/  IMAD R15, R34, 0x4, R13 ;  /* 0x00000004220f7824 */ /* 0x000fe200078e020d */
[-C--:B------:R-:W-:Y:S01]  /*11b0*/  LEA.HI.X.SX32 R143, R24, R33.reuse, 0x1, P2 ;  /* 0x00000021188f7211 */ /* 0x080fe200010f0eff */
[----:B------:R-:W-:Y:S01]  /*11c0*/  IMAD R14, R23, 0x2, R12 ;  /* 0x00000002170e7824 */ /* 0x000fe200078e020c */
[----:B------:R-:W-:Y:S01]  /*11d0*/  LEA.HI.X.SX32 R145, R10, R33, 0x1, P3 ;  /* 0x000000210a917211 */ /* 0x000fe200018f0eff */
[----:B------:R-:W-:Y:S01]  /*11e0*/  IMAD.HI R11, R11, 0x2, RZ ;  /* 0x000000020b0b7827 */ /* 0x000fe200078e02ff */
[-C--:B------:R-:W-:Y:S01]  /*11f0*/  LEA R146, P2, R8, R197.reuse, 0x1 ;  /* 0x000000c508927211 */ /* 0x080fe200078408ff */
[----:B------:R-:W-:Y:S01]  /*1200*/  UIADD3 UR8, UP0, UR56, 0x80, URZ ;  /* 0x0000008038087890 */ /* 0x000fe2000ff1e03f */
[----:B------:R-:W-:Y:S01]  /*1210*/  LEA R148, P3, R18, R197, 0x1 ;  /* 0x000000c512947211 */ /* 0x000fe200078608ff */
[----:B------:R-:W-:Y:S01]  /*1220*/  IMAD R16, R23, 0x2, R14 ;  /* 0x0000000217107824 */ /* 0x000fe200078e020e */
[----:B------:R-:W-:-:S02]  /*1230*/  LEA.HI.X.SX32 R147, R8, R33, 0x1, P2 ;  /* 0x0000002108937211 */ /* 0x000fc400010f0eff */
[----:B------:R-:W-:Y:S02]  /*1240*/  LEA.HI.X.SX32 R149, R18, R33, 0x1, P3 ;  /* 0x0000002112957211 */ /* 0x000fe400018f0eff */
[C---:B------:R-:W-:Y:S02]  /*1250*/  LEA R20, R23.reuse, R16, 0x1 ;  /* 0x0000001017147211 */ /* 0x040fe400078e08ff */
[-C--:B------:R-:W-:Y:S02]  /*1260*/  LEA R150, P2, R22, R197.reuse, 0x1 ;  /* 0x000000c516967211 */ /* 0x080fe400078408ff */
[----:B------:R-:W-:Y:S01]  /*1270*/  LEA R152, P3, R26, R197, 0x1 ;  /* 0x000000c51a987211 */ /* 0x000fe200078608ff */
[C---:B------:R-:W-:Y:S01]  /*1280*/  IMAD R10, R23.reuse, 0x2, R20 ;  /* 0x00000002170a7824 */ /* 0x040fe200078e0214 */
[-C--:B------:R-:W-:Y:S02]  /*1290*/  LEA.HI.X.SX32 R151, R22, R33.reuse, 0x1, P2 ;  /* 0x0000002116977211 */ /* 0x080fe400010f0eff */
[----:B------:R-:W-:Y:S01]  /*12a0*/  LEA.HI.X.SX32 R153, R26, R33, 0x1, P3 ;  /* 0x000000211a997211 */ /* 0x000fe200018f0eff */
[----:B------:R-:W-:Y:S01]  /*12b0*/  IMAD R24, R23, 0x2, R10 ;  /* 0x0000000217187824 */ /* 0x000fe200078e020a */
[----:B------:R-:W-:-:S02]  /*12c0*/  LEA R156, P3, R12, R197, 0x1 ;  /* 0x000000c50c9c7211 */ /* 0x000fc400078608ff */
[----:B------:R-:W-:Y:S01]  /*12d0*/  LEA R158, P4, R14, R197, 0x1 ;  /* 0x000000c50e9e7211 */ /* 0x000fe200078808ff */
[C---:B------:R-:W-:Y:S01]  /*12e0*/  IMAD R8, R23.reuse, 0x2, R24 ;  /* 0x0000000217087824 */ /* 0x040fe200078e0218 */
[-C--:B------:R-:W-:Y:S02]  /*12f0*/  LEA.HI.X.SX32 R157, R12, R33.reuse, 0x1, P3 ;  /* 0x000000210c9d7211 */ /* 0x080fe400018f0eff */
[----:B------:R-:W-:Y:S01]  /*1300*/  LEA.HI.X.SX32 R159, R14, R33, 0x1, P4 ;  /* 0x000000210e9f7211 */ /* 0x000fe200020f0eff */
[C---:B------:R-:W-:Y:S01]  /*1310*/  IMAD R18, R23.reuse, 0x2, R8 ;  /* 0x0000000217127824 */ /* 0x040fe200078e0208 */
[-C--:B------:R-:W-:Y:S02]  /*1320*/  LEA R154, P2, R28, R197.reuse, 0x1 ;  /* 0x000000c51c9a7211 */ /* 0x080fe400078408ff */
[----:B------:R-:W-:Y:S02]  /*1330*/  LEA R164, P4, R10, R197, 0x1 ;  /* 0x000000c50aa47211 */ /* 0x000fe400078808ff */
[----:B------:R-:W-:-:S02]  /*1340*/  LEA R22, R23, R18, 0x1 ;  /* 0x0000001217167211 */ /* 0x000fc400078e08ff */
[-C--:B------:R-:W-:Y:S02]  /*1350*/  LEA.HI.X.SX32 R155, R28, R33.reuse, 0x1, P2 ;  /* 0x000000211c9b7211 */ /* 0x080fe400010f0eff */
[----:B------:R-:W-:Y:S01]  /*1360*/  LEA.HI.X.SX32 R165, R10, R33, 0x1, P4 ;  /* 0x000000210aa57211 */ /* 0x000fe200020f0eff */
[C---:B------:R-:W-:Y:S01]  /*1370*/  IMAD R26, R23.reuse, 0x2, R22 ;  /* 0x00000002171a7824 */ /* 0x040fe200078e0216 */
        /* <DEDUP_REMOVED lines=9> */
[----:B------:R-:W-:Y:S02]  /*1410*/  LEA.HI.X.SX32 R169, R8, R33, 0x1, P3 ;  /* 0x0000002108a97211 */ /* 0x000fe400018f0eff */
[----:B------:R-:W-:Y:S02]  /*1420*/  LEA R17, R34, R15, 0x2 ;  /* 0x0000000f22117211 */ /* 0x000fe400078e10ff */
[C---:B------:R-:W-:Y:S02]  /*1430*/  LEA R16, R23.reuse, R10, 0x1 ;  /* 0x0000000a17107211 */ /* 0x040fe400078e08ff */
[----:B------:R-:W-:Y:S01]  /*1440*/  LEA.HI.X.SX32 R171, R18, R33, 0x1, P4 ;  /* 0x0000002112ab7211 */ /* 0x000fe200020f0eff */
[----:B------:R-:W-:Y:S01]  /*1450*/  IMAD R21, R34, 0x4, R17 ;  /* 0x0000000422157824 */ /* 0x000fe200078e0211 */
[-C--:B------:R-:W-:Y:S01]  /*1460*/  LEA R176, P4, R12, R197.reuse, 0x1 ;  /* 0x000000c50cb07211 */ /* 0x080fe200078808ff */
[C---:B------:R-:W-:Y:S01]  /*1470*/  IMAD R8, R23.reuse, 0x2, R16 ;  /* 0x0000000217087824 */ /* 0x040fe200078e0210 */
[-C--:B------:R-:W-:Y:S01]  /*1480*/  LEA R166, P2, R24, R197.reuse, 0x1 ;  /* 0x000000c518a67211 */ /* 0x080fe200078408ff */
[----:B------:R-:W-:Y:S01]  /*1490*/  IMAD R25, R34, 0x4, R21 ;  /* 0x0000000422197824 */ /* 0x000fe200078e0215 */
[----:B------:R-:W-:Y:S01]  /*14a0*/  LEA R174, P3, R26, R197, 0x1 ;  /* 0x000000c51aae7211 */ /* 0x000fe200078608ff */
[C---:B------:R-:W-:Y:S01]  /*14b0*/  IMAD R18, R23.reuse, 0x2, R8 ;  /* 0x0000000217127824 */ /* 0x040fe200078e0208 */
[-C--:B------:R-:W-:Y:S01]  /*14c0*/  LEA.HI.X.SX32 R177, R12, R33.reuse, 0x1, P4 ;  /* 0x000000210cb17211 */ /* 0x080fe200020f0eff */
[----:B------:R-:W-:Y:S01]  /*14d0*/  IMAD R27, R34, 0x4, R25 ;  /* 0x00000004221b7824 */ /* 0x000fe200078e0219 */
[-C--:B------:R-:W-:Y:S01]  /*14e0*/  LEA.HI.X.SX32 R167, R24, R33.reuse, 0x1, P2 ;  /* 0x0000002118a77211 */ /* 0x080fe200010f0eff */
[C---:B------:R-:W-:Y:S01]  /*14f0*/  IMAD R12, R23.reuse, 0x2, R18 ;  /* 0x00000002170c7824 */ /* 0x040fe200078e0212 */
[----:B------:R-:W-:Y:S01]  /*1500*/  LEA.HI.X.SX32 R175, R26, R33, 0x1, P3 ;  /* 0x000000211aaf7211 */ /* 0x000fe200018f0eff */
[----:B------:R-:W-:Y:S01]  /*1510*/  IMAD R29, R34, 0x4, R27 ;  /* 0x00000004221d7824 */ /* 0x000fe200078e021b */
[-C--:B------:R-:W-:Y:S01]  /*1520*/  LEA R172, P2, R22, R197.reuse, 0x1 ;  /* 0x000000c516ac7211 */ /* 0x080fe200078408ff */
[----:B------:R-:W-:Y:S01]  /*1530*/  IMAD R20, R23, 0x2, R12 ;  /* 0x0000000217147824 */ /* 0x000fe200078e020c */
[----:B------:R-:W-:-:S02]  /*1540*/  LEA R180, P3, R10, R197, 0x1 ;  /* 0x000000c50ab47211 */ /* 0x000fc400078608ff */
[-C--:B------:R-:W-:Y:S02]  /*1550*/  LEA.HI.X.SX32 R173, R22, R33.reuse, 0x1, P2 ;  /* 0x0000002116ad7211 */ /* 0x080fe400010f0eff */
[----:B------:R-:W-:Y:S02]  /*1560*/  LEA.HI.X.SX32 R181, R10, R33, 0x1, P3 ;  /* 0x000000210ab57211 */ /* 0x000fe400018f0eff */
[C---:B------:R-:W-:Y:S02]  /*1570*/  LEA R178, P2, R14.reuse, R197, 0x1 ;  /* 0x000000c50eb27211 */ /* 0x040fe400078408ff */
[C---:B------:R-:W-:Y:S02]  /*1580*/  LEA R10, R23.reuse, R20, 0x1 ;  /* 0x00000014170a7211 */ /* 0x040fe400078e08ff */
[----:B------:R-:W-:Y:S02]  /*1590*/  LEA.HI.X.SX32 R179, R14, R33, 0x1, P2 ;  /* 0x000000210eb37211 */ /* 0x000fe400010f0eff */
[----:B------:R-:W-:Y:S01]  /*15a0*/  LEA R30, R34, R29, 0x2 ;  /* 0x0000001d221e7211 */ /* 0x000fe200078e10ff */
[----:B------:R-:W-:Y:S01]  /*15b0*/  IMAD R14, R23, 0x2, R10 ;  /* 0x00000002170e7824 */ /* 0x000fe200078e020a */
[----:B------:R-:W-:-:S02]  /*15c0*/  LEA R182, P4, R16, R197, 0x1 ;  /* 0x000000c510b67211 */ /* 0x000fc400078808ff */
[----:B------:R-:W-:Y:S01]  /*15d0*/  LEA R184, P2, R8, R197, 0x1 ;  /* 0x000000c508b87211 */ /* 0x000fe200078408ff */
[----:B------:R-:W-:Y:S01]  /*15e0*/  IMAD R7, R23, 0x2, R14 ;  /* 0x0000000217077824 */ /* 0x000fe200078e020e */
[----:B------:R-:W-:Y:S01]  /*15f0*/  LEA.HI.X.SX32 R183, R16, R33, 0x1, P4 ;  /* 0x0000002110b77211 */ /* 0x000fe200020f0eff */
[----:B------:R-:W-:Y:S01]  /*1600*/  IMAD R31, R34, 0x4, R30 ;  /* 0x00000004221f7824 */ /* 0x000fe200078e021e */
[-C--:B------:R-:W-:Y:S02]  /*1610*/  LEA R186, P3, R18, R197.reuse, 0x1 ;  /* 0x000000c512ba7211 */ /* 0x080fe400078608ff */
[-C--:B------:R-:W-:Y:S01]  /*1620*/  LEA R188, P4, R12, R197.reuse, 0x1 ;  /* 0x000000c50cbc7211 */ /* 0x080fe200078808ff */
[----:B------:R-:W-:Y:S01]  /*1630*/  IMAD R32, R34, 0x4, R31 ;  /* 0x0000000422207824 */ /* 0x000fe200078e021f */
[----:B------:R-:W-:Y:S02]  /*1640*/  LEA R196, P5, R7, R197, 0x1 ;  /* 0x000000c507c47211 */ /* 0x000fe400078a08ff */
[----:B------:R-:W-:-:S02]  /*1650*/  LEA.HI.X.SX32 R185, R8, R33, 0x1, P2 ;  /* 0x0000002108b97211 */ /* 0x000fc400010f0eff */
[-C--:B------:R-:W-:Y:S02]  /*1660*/  LEA.HI.X.SX32 R187, R18, R33.reuse, 0x1, P3 ;  /* 0x0000002112bb7211 */ /* 0x080fe400018f0eff */
[----:B------:R-:W-:Y:S02]  /*1670*/  LEA.HI.X.SX32 R189, R12, R33, 0x1, P4 ;  /* 0x000000210cbd7211 */ /* 0x000fe400020f0eff */
[-C--:B------:R-:W-:Y:S02]  /*1680*/  LEA R190, P2, R20, R197.reuse, 0x1 ;  /* 0x000000c514be7211 */ /* 0x080fe400078408ff */
[-C--:B------:R-:W-:Y:S02]  /*1690*/  LEA R192, P3, R10, R197.reuse, 0x1 ;  /* 0x000000c50ac07211 */ /* 0x080fe400078608ff */
[----:B------:R-:W-:Y:S02]  /*16a0*/  LEA R194, P4, R14, R197, 0x1 ;  /* 0x000000c50ec27211 */ /* 0x000fe400078808ff */
[-C--:B------:R-:W-:Y:S01]  /*16b0*/  LEA.HI.X.SX32 R197, R7, R33.reuse, 0x1, P5 ;  /* 0x0000002107c57211 */ /* 0x080fe200028f0eff */
[----:B------:R-:W-:Y:S01]  /*16c0*/  IMAD R7, R34, 0x4, R32 ;  /* 0x0000000422077824 */ /* 0x000fe200078e0220 */
[----:B------:R-:W-:-:S02]  /*16d0*/  LEA.HI.X.SX32 R193, R10, R33, 0x1, P3 ;  /* 0x000000210ac17211 */ /* 0x000fc400018f0eff */
[----:B------:R-:W-:Y:S01]  /*16e0*/  IADD3.X R138, R11, UR9, R138, P0, P1 ;  /* 0x000000090b8a7c10 */ /* 0x000fe200087e248a */
[C---:B------:R-:W-:Y:S01]  /*16f0*/  IMAD R8, R34.reuse, 0x4, R7 ;  /* 0x0000000422087824 */ /* 0x040fe200078e0207 */
[-C--:B------:R-:W-:Y:S01]  /*1700*/  LEA R200, P1, R9, R88.reuse, 0x1 ;  /* 0x0000005809c87211 */ /* 0x080fe200078208ff */
[----:B------:R-:W-:Y:S01]  /*1710*/  UIADD3.X UR9, UR5, 0x40000040, URZ, UP0, !UPT ;  /* 0x4000004005097890 */ /* 0x000fe200087fe43f */
[----:B------:R-:W-:Y:S02]  /*1720*/  LEA R198, P0, R19, R88, 0x1 ;  /* 0x0000005813c67211 */ /* 0x000fe400078008ff */
[----:B------:R-:W-:Y:S01]  /*1730*/  LEA R10, R34, R8, 0x2 ;  /* 0x00000008220a7211 */ /* 0x000fe200078e10ff */
[----:B------:R-:W-:Y:S01]  /*1740*/  UIADD3.64 UR12, UR8, 0x80, URZ ;  /* 0x00000080080c7897 */ /* 0x000fe2000fffe03f */
[----:B------:R-:W-:Y:S01]  /*1750*/  LEA.HI.X.SX32 R201, R9, R138, 0x1, P1 ;  /* 0x0000008a09c97211 */ /* 0x000fe200008f0eff */
[----:B------:R-:W-:Y:S01]  /*1760*/  UIADD3.64 UR16, UR8, 0x100, URZ ;  /* 0x0000010008107897 */ /* 0x000fe2000fffe03f */
[----:B------:R-:W-:Y:S01]  /*1770*/  LEA.HI.X.SX32 R191, R20, R33, 0x1, P2 ;  /* 0x0000002114bf7211 */ /* 0x000fe200010f0eff */
[C---:B------:R-:W-:Y:S01]  /*1780*/  IMAD R9, R34.reuse, 0x4, R10 ;  /* 0x0000000422097824 */ /* 0x040fe200078e020a */
[----:B------:R-:W-:Y:S01]  /*1790*/  LEA R202, P2, R13, R88, 0x1 ;  /* 0x000000580dca7211 */ /* 0x000fe200078408ff */
        /* <DEDUP_REMOVED lines=10> */
[----:B------:R-:W-:Y:S01]  /*1840*/  IMAD R13, R34, 0x4, R12 ;  /* 0x00000004220d7824 */ /* 0x000fe200078e020c */
[----:B------:R-:W-:Y:S01]  /*1850*/  LEA R206, P0, R17, R88, 0x1 ;  /* 0x0000005811ce7211 */ /* 0x000fe200078008ff */
[----:B------:R-:W-:Y:S01]  /*1860*/  UIADD3.64 UR32, UR8, 0x300, URZ ;  /* 0x0000030008207897 */ /* 0x000fe2000fffe03f */
[----:B------:R-:W-:-:S02]  /*1870*/  LEA.HI.X.SX32 R211, R25, R138, 0x1, P2 ;  /* 0x0000008a19d37211 */ /* 0x000fc400010f0eff */
[----:B------:R-:W-:Y:S02]  /*1880*/  CS2R R24, SRZ ;  /* 0x0000000000187805 */ /* 0x000fe4000001ff00 */
[----:B------:R-:W-:Y:S01]  /*1890*/  LEA.HI.X.SX32 R195, R14, R33, 0x1, P4 ;  /* 0x000000210ec37211 */ /* 0x000fe200020f0eff */
[----:B------:R-:W-:Y:S01]  /*18a0*/  ULDC UR5, c[0x0][0x238] ;  /* 0x00008e0000057ab9 */ /* 0x000fe20000000800 */
[----:B------:R-:W-:Y:S02]  /*18b0*/  LEA R132, P2, R30, R88, 0x1 ;  /* 0x000000581e847211 */ /* 0x000fe400078408ff */
[C---:B------:R-:W-:Y:S02]  /*18c0*/  LEA R14, R34.reuse, R13, 0x2 ;  /* 0x0000000d220e7211 */ /* 0x040fe400078e10ff */
[----:B------:R-:W-:Y:S02]  /*18d0*/  LEA.HI.X.SX32 R207, R17, R138, 0x1, P0 ;  /* 0x0000008a11cf7211 */ /* 0x000fe400000f0eff */
[----:B------:R-:W-:Y:S01]  /*18e0*/  LEA R136, P0, R27, R88, 0x1 ;  /* 0x000000581b887211 */ /* 0x000fe200078008ff */
[----:B------:R-:W-:Y:S01]  /*18f0*/  IMAD R15, R34, 0x4, R14 ;  /* 0x00000004220f7824 */ /* 0x000fe200078e020e */
[----:B------:R-:W-:-:S02]  /*1900*/  LEA.HI.X.SX32 R133, R30, R138, 0x1, P2 ;  /* 0x0000008a1e857211 */ /* 0x000fc400010f0eff */
[----:B------:R-:W-:Y:S02]  /*1910*/  LEA R126, P2, R7, R88, 0x1 ;  /* 0x00000058077e7211 */ /* 0x000fe400078408ff */
[----:B------:R-:W-:Y:S02]  /*1920*/  LEA.HI.X.SX32 R137, R27, R138, 0x1, P0 ;  /* 0x0000008a1b897211 */ /* 0x000fe400000f0eff */
[----:B------:R-:W-:Y:S02]  /*1930*/  CS2R R26, SRZ ;  /* 0x00000000001a7805 */ /* 0x000fe4000001ff00 */
[-C--:B------:R-:W-:Y:S02]  /*1940*/  LEA R208, P1, R21, R88.reuse, 0x1 ;  /* 0x0000005815d07211 */ /* 0x080fe400078208ff */
[----:B------:R-:W-:Y:S02]  /*1950*/  LEA R130, P0, R31, R88, 0x1 ;  /* 0x000000581f827211 */ /* 0x000fe400078008ff */
[-C--:B------:R-:W-:Y:S01]  /*1960*/  LEA.HI.X.SX32 R127, R7, R138.reuse, 0x1, P2 ;  /* 0x0000008a077f7211 */ /* 0x080fe200010f0eff */
[----:B------:R-:W-:Y:S01]  /*1970*/  IMAD R7, R34, 0x4, R15 ;  /* 0x0000000422077824 */ /* 0x000fe200078e020f */
[----:B------:R-:W-:-:S02]  /*1980*/  LEA.HI.X.SX32 R209, R21, R138, 0x1, P1 ;  /* 0x0000008a15d17211 */ /* 0x000fc400008f0eff */
[----:B------:R-:W-:Y:S01]  /*1990*/  LEA.HI.X.SX32 R131, R31, R138, 0x1, P0 ;  /* 0x0000008a1f837211 */ /* 0x000fe200000f0eff */
[----:B------:R-:W-:Y:S01]  /*19a0*/  IMAD R16, R34, 0x4, R7 ;  /* 0x0000000422107824 */ /* 0x000fe200078e0207 */
[CC--:B------:R-:W-:Y:S02]  /*19b0*/  LEA R134, P1, R29.reuse, R88.reuse, 0x1 ;  /* 0x000000581d867211 */ /* 0x0c0fe400078208ff */
[----:B------:R-:W-:Y:S02]  /*19c0*/  CS2R R30, SRZ ;  /* 0x00000000001e7805 */ /* 0x000fe4000001ff00 */
[----:B------:R-:W-:Y:S02]  /*19d0*/  LEA R124, P0, R8, R88, 0x1 ;  /* 0x00000058087c7211 */ /* 0x000fe400078008ff */
[----:B------:R-:W-:Y:S02]  /*19e0*/  LEA.HI.X.SX32 R135, R29, R138, 0x1, P1 ;  /* 0x0000008a1d877211 */ /* 0x000fe400008f0eff */
[----:B------:R-:W-:-:S02]  /*19f0*/  CS2R R28, SRZ ;  /* 0x00000000001c7805 */ /* 0x000fc4000001ff00 */
[----:B------:R-:W-:Y:S01]  /*1a00*/  LEA.HI.X.SX32 R125, R8, R138, 0x1, P0 ;  /* 0x0000008a087d7211 */ /* 0x000fe200000f0eff */
[----:B------:R-:W-:Y:S01]  /*1a10*/  IMAD R8, R34, 0x4, R16 ;  /* 0x0000000422087824 */ /* 0x000fe200078e0210 */
[CC--:B------:R-:W-:Y:S02]  /*1a20*/  LEA R128, P1, R32.reuse, R88.reuse, 0x1 ;  /* 0x0000005820807211 */ /* 0x0c0fe400078208ff */
[C---:B------:R-:W-:Y:S02]  /*1a30*/  LEA R120, P2, R9.reuse, R88, 0x1 ;  /* 0x0000005809787211 */ /* 0x040fe400078408ff */
[-C--:B------:R-:W-:Y:S02]  /*1a40*/  LEA.HI.X.SX32 R129, R32, R138.reuse, 0x1, P1 ;  /* 0x0000008a20817211 */ /* 0x080fe400008f0eff */
[----:B------:R-:W-:Y:S02]  /*1a50*/  CS2R R32, SRZ ;  /* 0x0000000000207805 */ /* 0x000fe4000001ff00 */
[----:B------:R-:W-:-:S02]  /*1a60*/  LEA.HI.X.SX32 R121, R9, R138, 0x1, P2 ;  /* 0x0000008a09797211 */ /* 0x000fc400010f0eff */
[----:B------:R-:W-:Y:S02]  /*1a70*/  LEA R122, P1, R10, R88, 0x1 ;  /* 0x000000580a7a7211 */ /* 0x000fe400078208ff */
[----:B------:R-:W-:Y:S02]  /*1a80*/  LEA R9, R34, R8, 0x2 ;  /* 0x0000000822097211 */ /* 0x000fe400078e10ff */
[----:B------:R-:W-:Y:S02]  /*1a90*/  LEA R114, P2, R13, R88, 0x1 ;  /* 0x000000580d727211 */ /* 0x000fe400078408ff */
[----:B------:R-:W-:Y:S01]  /*1aa0*/  LEA.HI.X.SX32 R123, R10, R138, 0x1, P1 ;  /* 0x0000008a0a7b7211 */ /* 0x000fe200008f0eff */
[----:B------:R-:W-:Y:S01]  /*1ab0*/  IMAD R10, R34, 0x4, R9 ;  /* 0x00000004220a7824 */ /* 0x000fe200078e0209 */
[-C--:B------:R-:W-:Y:S02]  /*1ac0*/  LEA R118, P0, R11, R88.reuse, 0x1 ;  /* 0x000000580b767211 */ /* 0x080fe400078008ff */
[----:B------:R-:W-:-:S02]  /*1ad0*/  LEA R116, P1, R12, R88, 0x1 ;  /* 0x000000580c747211 */ /* 0x000fc400078208ff */
[-C--:B------:R-:W-:Y:S02]  /*1ae0*/  LEA.HI.X.SX32 R115, R13, R138.reuse, 0x1, P2 ;  /* 0x0000008a0d737211 */ /* 0x080fe400010f0eff */
[----:B------:R-:W-:Y:S01]  /*1af0*/  LEA.HI.X.SX32 R119, R11, R138, 0x1, P0 ;  /* 0x0000008a0b777211 */ /* 0x000fe200000f0eff */
[----:B------:R-:W-:Y:S01]  /*1b00*/  IMAD R11, R34, 0x4, R10 ;  /* 0x00000004220b7824 */ /* 0x000fe200078e020a */
[----:B------:R-:W-:Y:S02]  /*1b10*/  LEA R108, P2, R7, R88, 0x1 ;  /* 0x00000058076c7211 */ /* 0x000fe400078408ff */
[----:B------:R-:W-:Y:S02]  /*1b20*/  LEA.HI.X.SX32 R117, R12, R138, 0x1, P1 ;  /* 0x0000008a0c757211 */ /* 0x000fe400008f0eff */
[----:B------:R-:W-:Y:S02]  /*1b30*/  LEA R110, P1, R15, R88, 0x1 ;  /* 0x000000580f6e7211 */ /* 0x000fe400078208ff */
[-C--:B------:R-:W-:Y:S01]  /*1b40*/  LEA.HI.X.SX32 R109, R7, R138.reuse, 0x1, P2 ;  /* 0x0000008a076d7211 */ /* 0x080fe200010f0eff */
[----:B------:R-:W-:Y:S01]  /*1b50*/  IMAD R7, R34, 0x4, R11 ;  /* 0x0000000422077824 */ /* 0x000fe200078e020b */
[----:B------:R-:W-:-:S02]  /*1b60*/  LEA.HI.X.SX32 R111, R15, R138, 0x1, P1 ;  /* 0x0000008a0f6f7211 */ /* 0x000fc400008f0eff */
[-C--:B------:R-:W-:Y:S01]  /*1b70*/  LEA R104, P1, R8, R88.reuse, 0x1 ;  /* 0x0000005808687211 */ /* 0x080fe200078208ff */
[----:B------:R-:W-:Y:S01]  /*1b80*/  IMAD R12, R34, 0x4, R7 ;  /* 0x00000004220c7824 */ /* 0x000fe200078e0207 */
[-C--:B------:R-:W-:Y:S02]  /*1b90*/  LEA R112, P0, R14, R88.reuse, 0x1 ;  /* 0x000000580e707211 */ /* 0x080fe400078008ff */
[----:B------:R-:W-:Y:S02]  /*1ba0*/  LEA R102, P2, R9, R88, 0x1 ;  /* 0x0000005809667211 */ /* 0x000fe400078408ff */
[----:B------:R-:W-:Y:S02]  /*1bb0*/  LEA.HI.X.SX32 R105, R8, R138, 0x1, P1 ;  /* 0x0000008a08697211 */ /* 0x000fe400008f0eff */
[----:B------:R-:W-:Y:S02]  /*1bc0*/  LEA R8, R34, R12, 0x2 ;  /* 0x0000000c22087211 */ /* 0x000fe400078e10ff */
[----:B------:R-:W-:Y:S01]  /*1bd0*/  LEA.HI.X.SX32 R113, R14, R138, 0x1, P0 ;  /* 0x0000008a0e717211 */ /* 0x000fe200000f0eff */
[----:B------:R-:W-:Y:S01]  /*1be0*/  IMAD.MOV.U32 R14, RZ, RZ, -0x800000 ;  /* 0xff800000ff0e7424 */ /* 0x000fe200078e00ff */
[----:B------:R-:W-:-:S02]  /*1bf0*/  LEA R106, P0, R16, R88, 0x1 ;  /* 0x00000058106a7211 */ /* 0x000fc400078008ff */
[----:B------:R-:W-:Y:S01]  /*1c00*/  LEA.HI.X.SX32 R103, R9, R138, 0x1, P2 ;  /* 0x0000008a09677211 */ /* 0x000fe200010f0eff */
[----:B------:R-:W-:Y:S01]  /*1c10*/  IMAD R9, R34, 0x4, R8 ;  /* 0x0000000422097824 */ /* 0x000fe200078e0208 */
[----:B------:R-:W-:Y:S02]  /*1c20*/  LEA R96, P2, R7, R88, 0x1 ;  /* 0x0000005807607211 */ /* 0x000fe400078408ff */
[----:B------:R-:W-:Y:S02]  /*1c30*/  LEA.HI.X.SX32 R107, R16, R138, 0x1, P0 ;  /* 0x0000008a106b7211 */ /* 0x000fe400000f0eff */
[-C--:B------:R-:W-:Y:S02]  /*1c40*/  LEA R100, P0, R10, R88.reuse, 0x1 ;  /* 0x000000580a647211 */ /* 0x080fe400078008ff */
[----:B------:R-:W-:Y:S02]  /*1c50*/  LEA R98, P1, R11, R88, 0x1 ;  /* 0x000000580b627211 */ /* 0x000fe400078208ff */
[-C--:B------:R-:W-:Y:S01]  /*1c60*/  LEA.HI.X.SX32 R97, R7, R138.reuse, 0x1, P2 ;  /* 0x0000008a07617211 */ /* 0x080fe200010f0eff */
[----:B------:R-:W-:Y:S01]  /*1c70*/  IMAD R7, R34, 0x4, R9 ;  /* 0x0000000422077824 */ /* 0x000fe200078e0209 */
[-C--:B------:R-:W-:Y:S01]  /*1c80*/  LEA.HI.X.SX32 R101, R10, R138.reuse, 0x1, P0 ;  /* 0x0000008a0a657211 */ /* 0x080fe200000f0eff */
[----:B------:R-:W-:Y:S01]  /*1c90*/  IMAD.MOV.U32 R10, RZ, RZ, RZ ;  /* 0x000000ffff0a7224 */ /* 0x000fe200078e00ff */
[----:B------:R-:W-:Y:S01]  /*1ca0*/  LEA.HI.X.SX32 R99, R11, R138, 0x1, P1 ;  /* 0x0000008a0b637211 */ /* 0x000fe200008f0eff */
[----:B------:R-:W-:Y:S01]  /*1cb0*/  IMAD.MOV.U32 R11, RZ, RZ, 0x3f800000 ;  /* 0x3f800000ff0b7424 */ /* 0x000fe200078e00ff */
[----:B------:R-:W-:-:S02]  /*1cc0*/  LEA R94, P0, R12, R88, 0x1 ;  /* 0x000000580c5e7211 */ /* 0x000fc400078008ff */
[----:B------:R-:W-:Y:S02]  /*1cd0*/  CS2R R34, SRZ ;  /* 0x0000000000227805 */ /* 0x000fe4000001ff00 */
[-C--:B------:R-:W-:Y:S02]  /*1ce0*/  LEA R92, P1, R8, R88.reuse, 0x1 ;  /* 0x00000058085c7211 */ /* 0x080fe400078208ff */
[-C--:B------:R-:W-:Y:S02]  /*1cf0*/  LEA R90, P2, R9, R88.reuse, 0x1 ;  /* 0x00000058095a7211 */ /* 0x080fe400078408ff */
[----:B------:R-:W-:Y:S02]  /*1d00*/  LEA R88, P3, R7, R88, 0x1 ;  /* 0x0000005807587211 */ /* 0x000fe400078608ff */
[-C--:B------:R-:W-:Y:S02]  /*1d10*/  LEA.HI.X.SX32 R91, R9, R138.reuse, 0x1, P2 ;  /* 0x0000008a095b7211 */ /* 0x080fe400010f0eff */
[-C--:B------:R-:W-:Y:S01]  /*1d20*/  LEA.HI.X.SX32 R89, R7, R138.reuse, 0x1, P3 ;  /* 0x0000008a07597211 */ /* 0x080fe200018f0eff */
[----:B------:R-:W-:Y:S01]  /*1d30*/  IMAD.U32 R7, RZ, RZ, UR10 ;  /* 0x0000000aff077e24 */ /* 0x000fe2000f8e00ff */
[----:B------:R-:W-:Y:S01]  /*1d40*/  USGXT.U32 UR10, UR7, 0xe ;  /* 0x0000000e070a789a */ /* 0x000fe20008000000 */
[-C--:B------:R-:W-:Y:S01]  /*1d50*/  LEA.HI.X.SX32 R95, R12, R138.reuse, 0x1, P0 ;  /* 0x0000008a0c5f7211 */ /* 0x080fe200000f0eff */
[----:B------:R-:W-:Y:S01]  /*1d60*/  IMAD.MOV.U32 R12, RZ, RZ, 0x3f800000 ;  /* 0x3f800000ff0c7424 */ /* 0x000fe200078e00ff */
[----:B------:R-:W-:Y:S01]  /*1d70*/  LEA.HI.X.SX32 R93, R8, R138, 0x1, P1 ;  /* 0x0000008a085d7211 */ /* 0x000fe200008f0eff */
[----:B------:R-:W-:Y:S01]  /*1d80*/  IMAD.MOV.U32 R8, RZ, RZ, RZ ;  /* 0x000000ffff087224 */ /* 0x000fe200078e00ff */
[----:B------:R-:W-:-:S02]  /*1d90*/  MOV R7, 0xff800000 ;  /* 0xff80000000077802 */ /* 0x000fc40000000f00 */
[----:B------:R-:W-:Y:S01]  /*1da0*/  MOV R9, UR10 ;  /* 0x0000000a00097c02 */ /* 0x000fe20008000f00 */
[----:B------:R-:W-:-:S04]  /*1db0*/  UIADD3 UR10, UP0, UR10, 0x2, URZ ;  /* 0x000000020a0a7890 */ /* 0x000fc8000ff1e03f */
[----:B------:R-:W-:-:S04]  /*1dc0*/  UIADD3.X UR11, UR6, 0x40000040, URZ, UP0, !UPT ;  /* 0x40000040060b7890 */ /* 0x000fc800087fe43f */
[----:B------:R-:W-:Y:S02]  /*1dd0*/  UIADD3.64 UR6, UR10, 0xfe, URZ ;  /* 0x000000fe0a067897 */ /* 0x000fe4000fffe03f */
[----:B------:R-:W-:Y:S02]  /*1de0*/  UIADD3.64 UR36, UR10, 0x100, URZ ;  /* 0x000001000a247897 */ /* 0x000fe4000fffe03f */
[----:B------:R-:W-:Y:S02]  /*1df0*/  UIADD3.64 UR14, UR10, 0x2, URZ ;  /* 0x000000020a0e7897 */ /* 0x000fe4000fffe03f */
[----:B------:R-:W-:Y:S01]  /*1e00*/  IMAD.U32 R16, RZ, RZ, UR6 ;  /* 0x00000006ff107e24 */ /* 0x000fe2000f8e00ff */
[----:B------:R-:W-:Y:S01]  /*1e10*/  UIADD3.64 UR18, UR10, 0x4, URZ ;  /* 0x000000040a127897 */ /* 0x000fe2000fffe03f */
[----:B------:R-:W-:Y:S01]  /*1e20*/  IMAD.U32 R17, RZ, RZ, UR7 ;  /* 0x00000007ff117e24 */ /* 0x000fe2000f8e00ff */
[----:B------:R-:W-:Y:S01]  /*1e30*/  UIADD3.64 UR6, UR10, 0x102, URZ ;  /* 0x000001020a067897 */ /* 0x000fe2000fffe03f */
[----:B------:R-:W-:Y:S01]  /*1e40*/  IMAD.U32 R16, RZ, RZ, UR36 ;  /* 0x00000024ff107e24 */ /* 0x000fe2000f8e00ff */
[----:B------:R-:W-:Y:S01]  /*1e50*/  UIADD3.64 UR22, UR10, 0x1fe, URZ ;  /* 0x000001fe0a167897 */ /* 0x000fe2000fffe03f */
[----:B------:R-:W-:Y:S01]  /*1e60*/  IMAD.U32 R17, RZ, RZ, UR37 ;  /* 0x00000025ff117e24 */ /* 0x000fe2000f8e00ff */
[----:B------:R-:W-:-:S02]  /*1e70*/  UIADD3.64 UR26, UR10, 0x200, URZ ;  /* 0x000002000a1a7897 */ /* 0x000fc4000fffe03f */
[----:B------:R-:W-:Y:S01]  /*1e80*/  MOV R16, UR6 ;  /* 0x0000000600107c02 */ /* 0x000fe20008000f00 */
[----:B------:R-:W-:Y:S01]  /*1e90*/  UMOV UR6, URZ ;  /* 0x0000003f00067c82 */ /* 0x000fe20008000000 */
[----:B------:R-:W-:Y:S01]  /*1ea0*/  IMAD.U32 R17, RZ, RZ, UR7 ;  /* 0x00000007ff117e24 */ /* 0x000fe2000f8e00ff */
[----:B------:R-:W-:Y:S01]  /*1eb0*/  UIADD3.64 UR30, UR10, 0x202, URZ ;  /* 0x000002020a1e7897 */ /* 0x000fe2000fffe03f */
[----:B------:R-:W-:Y:S01]  /*1ec0*/  IMAD.U32 R13, RZ, RZ, UR6 ;  /* 0x00000006ff0d7e24 */ /* 0x000fe2000f8e00ff */
[----:B------:R-:W-:Y:S02]  /*1ed0*/  UIADD3.64 UR34, UR10, 0x204, URZ ;  /* 0x000002040a227897 */ /* 0x000fe4000fffe03f */
[----:B------:R-:W-:Y:S02]  /*1ee0*/  UIADD3.64 UR38, UR10, 0x104, URZ ;  /* 0x000001040a267897 */ /* 0x000fe4000fffe03f */
[----:B------:R-:W-:Y:S02]  /*1ef0*/  UIADD3.64 UR42, UR10, 0x2fe, URZ ;  /* 0x000002fe0a2a7897 */ /* 0x000fe4000fffe03f */
[----:B------:R-:W-:-:S02]  /*1f00*/  UIADD3.64 UR46, UR10, 0x300, URZ ;  /* 0x000003000a2e7897 */ /* 0x000fc4000fffe03f */
[----:B------:R-:W-:Y:S02]  /*1f10*/  UIADD3.64 UR50, UR10, 0x302, URZ ;  /* 0x000003020a327897 */ /* 0x000fe4000fffe03f */
[----:B------:R-:W-:-:S12]  /*1f20*/  UIADD3.64 UR54, UR10, 0x304, URZ ;  /* 0x000003040a367897 */ /* 0x000fd8000fffe03f */
.L_x_1:
[C---:B------:R-:W-:Y:S01]  /*1f30*/  IMAD.WIDE R56, R10.reuse, 0x2, R250 ;  /* 0x000000020a387825 */ /* 0x040fe200078e02fa */
[----:B------:R-:W-:Y:S02]  /*1f40*/  R2UR UR6, R9 ;  /* 0x00000000090672ca */ /* 0x000fe400000e0000 */
[----:B------:R-:W-:Y:S01]  /*1f50*/  MOV R214, UR47 ;  /* 0x0000002f00d67c02 */ /* 0x000fe20008000f00 */
[C---:B------:R-:W-:Y:S01]  /*1f60*/  IMAD.WIDE R58, R10.reuse, 0x2, R248 ;  /* 0x000000020a3a7825 */ /* 0x040fe200078e02f8 */
[----:B------:R0:W2:Y:S01]  /*1f70*/  LDG.E.U16 R15, desc[UR60][R56.64] ;  /* 0x0000003c380f7981 */ /* 0x0000a2000c1e1500 */
[----:B------:R-:W-:Y:S02]  /*1f80*/  MOV R212, UR46 ;  /* 0x0000002e00d47c02 */ /* 0x000fe40008000f00 */
[----:B------:R-:W-:Y:S01]  /*1f90*/  IMAD.WIDE R66, R10, 0x2, R144 ;  /* 0x000000020a427825 */ /* 0x000fe200078e0290 */
[----:B------:R1:W3:Y:S01]  /*1fa0*/  LDG.E.U16 R16, desc[UR60][R58.64] ;  /* 0x0000003c3a107981 */ /* 0x0002e2000c1e1500 */
[----:B------:R-:W-:-:S02]  /*1fb0*/  MOV R215, UR51 ;  /* 0x0000003300d77c02 */ /* 0x000fc40008000f00 */
[C---:B------:R-:W-:Y:S01]  /*1fc0*/  IMAD.WIDE R68, R10.reuse, 0x2, R146 ;  /* 0x000000020a447825 */ /* 0x040fe200078e0292 */
[----:B------:R4:W5:Y:S01]  /*1fd0*/  LDG.E.U16 R20, desc[UR60][R66.64] ;  /* 0x0000003c42147981 */ /* 0x000962000c1e1500 */
[----:B------:R-:W-:Y:S02]  /*1fe0*/  MOV R213, UR50 ;  /* 0x0000003200d57c02 */ /* 0x000fe40008000f00 */
[C---:B------:R-:W-:Y:S01]  /*1ff0*/  IMAD.WIDE R64, R10.reuse, 0x2, R142 ;  /* 0x000000020a407825 */ /* 0x040fe200078e028e */
[----:B------:R4:W5:Y:S01]  /*2000*/  LDG.E.U16 R21, desc[UR60][R68.64] ;  /* 0x0000003c44157981 */ /* 0x000962000c1e1500 */
[----:B------:R-:W-:Y:S02]  /*2010*/  MOV R217, UR55 ;  /* 0x0000003700d97c02 */ /* 0x000fe40008000f00 */
[----:B------:R-:W-:Y:S01]  /*2020*/  IMAD.WIDE R60, R10, 0x2, R246 ;  /* 0x000000020a3c7825 */ /* 0x000fe200078e02f6 */
[----:B------:R4:W3:Y:S01]  /*2030*/  LDG.E.U16 R19, desc[UR60][R64.64] ;  /* 0x0000003c40137981 */ /* 0x0008e2000c1e1500 */
[----:B------:R-:W-:-:S02]  /*2040*/  MOV R216, UR54 ;  /* 0x0000003600d87c02 */ /* 0x000fc40008000f00 */
[C---:B------:R-:W-:Y:S01]  /*2050*/  IMAD.WIDE R62, R10.reuse, 0x2, R140 ;  /* 0x000000020a3e7825 */ /* 0x040fe200078e028c */
[----:B------:R-:W5:Y:S03]  /*2060*/  LDG.E.U16 R17, desc[UR60][R60.64] ;  /* 0x0000003c3c117981 */ /* 0x000f66000c1e1500 */
[C---:B0-----:R-:W-:Y:S01]  /*2070*/  IMAD.WIDE R56, R10.reuse, 0x2, R148 ;  /* 0x000000020a387825 */ /* 0x041fe200078e0294 */
[----:B------:R0:W5:Y:S03]  /*2080*/  LDG.E.U16 R18, desc[UR60][R62.64] ;  /* 0x0000003c3e127981 */ /* 0x000166000c1e1500 */
[C---:B-1----:R-:W-:Y:S01]  /*2090*/  IMAD.WIDE R58, R10.reuse, 0x2, R150 ;  /* 0x000000020a3a7825 */ /* 0x042fe200078e0296 */
[----:B------:R-:W5:Y:S03]  /*20a0*/  LDG.E.U16 R22, desc[UR60][R56.64] ;  /* 0x0000003c38167981 */ /* 0x000f66000c1e1500 */
[C---:B------:R-:W-:Y:S01]  /*20b0*/  IMAD.WIDE R74, R10.reuse, 0x2, R156 ;  /* 0x000000020a4a7825 */ /* 0x040fe200078e029c */
[----:B------:R-:W5:Y:S03]  /*20c0*/  LDG.E.U16 R76, desc[UR60][R58.64] ;  /* 0x0000003c3a4c7981 */ /* 0x000f66000c1e1500 */
[C---:B----4-:R-:W-:Y:S01]  /*20d0*/  IMAD.WIDE R66, R10.reuse, 0x2, R162 ;  /* 0x000000020a427825 */ /* 0x050fe200078e02a2 */
[----:B------:R1:W4:Y:S03]  /*20e0*/  LDG.E.U16 R138, desc[UR60][R74.64] ;  /* 0x0000003c4a8a7981 */ /* 0x000326000c1e1500 */
[C---:B------:R-:W-:Y:S01]  /*20f0*/  IMAD.WIDE R68, R10.reuse, 0x2, R166 ;  /* 0x000000020a447825 */ /* 0x040fe200078e02a6 */
[----:B------:R1:W4:Y:S03]  /*2100*/  LDG.E.U16 R81, desc[UR60][R66.64] ;  /* 0x0000003c42517981 */ /* 0x000326000c1e1500 */
[C---:B------:R-:W-:Y:S01]  /*2110*/  IMAD.WIDE R70, R10.reuse, 0x2, R152 ;  /* 0x000000020a467825 */ /* 0x040fe200078e0298 */
[----:B------:R1:W4:Y:S03]  /*2120*/  LDG.E.U16 R82, desc[UR60][R68.64] ;  /* 0x0000003c44527981 */ /* 0x000326000c1e1500 */
[C---:B------:R-:W-:Y:S01]  /*2130*/  IMAD.WIDE R72, R10.reuse, 0x2, R154 ;  /* 0x000000020a487825 */ /* 0x040fe200078e029a */
[----:B------:R-:W4:Y:S03]  /*2140*/  LDG.E.U16 R77, desc[UR60][R70.64] ;  /* 0x0000003c464d7981 */ /* 0x000f26000c1e1500 */
[C---:B------:R-:W-:Y:S01]  /*2150*/  IMAD.WIDE R64, R10.reuse, 0x2, R160 ;  /* 0x000000020a407825 */ /* 0x040fe200078e02a0 */
[----:B------:R-:W4:Y:S03]  /*2160*/  LDG.E.U16 R78, desc[UR60][R72.64] ;  /* 0x0000003c484e7981 */ /* 0x000f26000c1e1500 */
[C---:B0-----:R-:W-:Y:S01]  /*2170*/  IMAD.WIDE R62, R10.reuse, 0x2, R158 ;  /* 0x000000020a3e7825 */ /* 0x041fe200078e029e */
[----:B------:R0:W4:Y:S03]  /*2180*/  LDG.E.U16 R80, desc[UR60][R64.64] ;  /* 0x0000003c40507981 */ /* 0x000126000c1e1500 */
[C---:B-1----:R-:W-:Y:S01]  /*2190*/  IMAD.WIDE R74, R10.reuse, 0x2, R170 ;  /* 0x000000020a4a7825 */ /* 0x042fe200078e02aa */
[----:B------:R-:W4:Y:S03]  /*21a0*/  LDG.E.U16 R79, desc[UR60][R62.64] ;  /* 0x0000003c3e4f7981 */ /* 0x000f26000c1e1500 */
[C---:B------:R-:W-:Y:S01]  /*21b0*/  IMAD.WIDE R60, R10.reuse, 0x2, R176 ;  /* 0x000000020a3c7825 */ /* 0x040fe200078e02b0 */
[----:B------:R1:W4:Y:S03]  /*21c0*/  LDG.E.U16 R219, desc[UR60][R74.64] ;  /* 0x0000003c4adb7981 */ /* 0x000326000c1e1500 */
[C---:B------:R-:W-:Y:S01]  /*21d0*/  IMAD.WIDE R58, R10.reuse, 0x2, R182 ;  /* 0x000000020a3a7825 */ /* 0x040fe200078e02b6 */
[----:B------:R-:W4:Y:S03]  /*21e0*/  LDG.E.U16 R221, desc[UR60][R60.64] ;  /* 0x0000003c3cdd7981 */ /* 0x000f26000c1e1500 */
[C---:B------:R-:W-:Y:S01]  /*21f0*/  IMAD.WIDE R56, R10.reuse, 0x2, R190 ;  /* 0x000000020a387825 */ /* 0x040fe200078e02be */
[----:B------:R-:W4:Y:S03]  /*2200*/  LDG.E.U16 R223, desc[UR60][R58.64] ;  /* 0x0000003c3adf7981 */ /* 0x000f26000c1e1500 */
[C---:B------:R-:W-:Y:S01]  /*2210*/  IMAD.WIDE R86, R10.reuse, 0x2, R174 ;  /* 0x000000020a567825 */ /* 0x040fe200078e02ae */
[----:B------:R1:W4:Y:S03]  /*2220*/  LDG.E.U16 R225, desc[UR60][R56.64] ;  /* 0x0000003c38e17981 */ /* 0x000326000c1e1500 */
[----:B------:R-:W-:-:S02]  /*2230*/  IMAD.WIDE R66, R10, 0x2, R184 ;  /* 0x000000020a427825 */ /* 0x000fc400078e02b8 */
[----:B------:R-:W4:Y:S02]  /*2240*/  LDG.E.U16 R86, desc[UR60][R86.64] ;  /* 0x0000003c56567981 */ /* 0x000f24000c1e1500 */
[C---:B------:R-:W-:Y:S02]  /*2250*/  IMAD.WIDE R68, R10.reuse, 0x2, R192 ;  /* 0x000000020a447825 */ /* 0x040fe400078e02c0 */
[----:B------:R-:W4:Y:S02]  /*2260*/  LDG.E.U16 R66, desc[UR60][R66.64] ;  /* 0x0000003c42427981 */ /* 0x000f24000c1e1500 */
[C---:B------:R-:W-:Y:S02]  /*2270*/  IMAD.WIDE R84, R10.reuse, 0x2, R168 ;  /* 0x000000020a547825 */ /* 0x040fe400078e02a8 */
[----:B------:R-:W4:Y:S02]  /*2280*/  LDG.E.U16 R68, desc[UR60][R68.64] ;  /* 0x0000003c44447981 */ /* 0x000f24000c1e1500 */
[----:B0-----:R-:W-:-:S02]  /*2290*/  IMAD.WIDE R64, R10, 0x2, R178 ;  /* 0x000000020a407825 */ /* 0x001fc400078e02b2 */
[----:B------:R-:W4:Y:S02]  /*22a0*/  LDG.E.U16 R83, desc[UR60][R84.64] ;  /* 0x0000003c54537981 */ /* 0x000f24000c1e1500 */
[C---:B------:R-:W-:Y:S02]  /*22b0*/  IMAD.WIDE R70, R10.reuse, 0x2, R186 ;  /* 0x000000020a467825 */ /* 0x040fe400078e02ba */
[----:B------:R0:W4:Y:S02]  /*22c0*/  LDG.E.U16 R64, desc[UR60][R64.64] ;  /* 0x0000003c40407981 */ /* 0x000124000c1e1500 */
[C---:B------:R-:W-:Y:S02]  /*22d0*/  IMAD.WIDE R72, R10.reuse, 0x2, R194 ;  /* 0x000000020a487825 */ /* 0x040fe400078e02c2 */
[----:B------:R-:W4:Y:S02]  /*22e0*/  LDG.E.U16 R70, desc[UR60][R70.64] ;  /* 0x0000003c46467981 */ /* 0x000f24000c1e1500 */
[----:B-1----:R-:W-:-:S02]  /*22f0*/  IMAD.WIDE R74, R10, 0x2, R164 ;  /* 0x000000020a4a7825 */ /* 0x002fc400078e02a4 */
[----:B------:R-:W4:Y:S02]  /*2300*/  LDG.E.U16 R72, desc[UR60][R72.64] ;  /* 0x0000003c48487981 */ /* 0x000f24000c1e1500 */
[C---:B------:R-:W-:Y:S02]  /*2310*/  IMAD.WIDE R56, R10.reuse, 0x2, R172 ;  /* 0x000000020a387825 */ /* 0x040fe400078e02ac */
[----:B------:R-:W4:Y:S02]  /*2320*/  LDG.E.U16 R218, desc[UR60][R74.64] ;  /* 0x0000003c4ada7981 */ /* 0x000f24000c1e1500 */
[C---:B------:R-:W-:Y:S02]  /*2330*/  IMAD.WIDE R58, R10.reuse, 0x2, R180 ;  /* 0x000000020a3a7825 */ /* 0x040fe400078e02b4 */
[----:B------:R1:W4:Y:S02]  /*2340*/  LDG.E.U16 R220, desc[UR60][R56.64] ;  /* 0x0000003c38dc7981 */ /* 0x000324000c1e1500 */
[----:B------:R-:W-:-:S02]  /*2350*/  IMAD.WIDE R60, R10, 0x2, R188 ;  /* 0x000000020a3c7825 */ /* 0x000fc400078e02bc */
[----:B------:R-:W4:Y:S02]  /*2360*/  LDG.E.U16 R222, desc[UR60][R58.64] ;  /* 0x0000003c3ade7981 */ /* 0x000f24000c1e1500 */
[----:B------:R-:W-:Y:S02]  /*2370*/  IMAD.WIDE R62, R10, 0x2, R196 ;  /* 0x000000020a3e7825 */ /* 0x000fe400078e02c4 */
[----:B------:R-:W4:Y:S04]  /*2380*/  LDG.E.U16 R224, desc[UR60][R60.64] ;  /* 0x0000003c3ce07981 */ /* 0x000f28000c1e1500 */
[----:B------:R-:W4:Y:S01]  /*2390*/  LDG.E.U16 R226, desc[UR60][R62.64] ;  /* 0x0000003c3ee27981 */ /* 0x000f22000c1e1500 */
[C---:B0-----:R-:W-:Y:S02]  /*23a0*/  LOP3.LUT R65, R0.reuse, 0x80, RZ, 0xc0, !PT ;  /* 0x0000008000417812 */ /* 0x041fe400078ec0ff */
[----:B------:R-:W-:-:S02]  /*23b0*/  LOP3.LUT R67, R0, 0x3f, RZ, 0xc0, !PT ;  /* 0x0000003f00437812 */ /* 0x000fc400078ec0ff */
[----:B------:R-:W-:-:S03]  /*23c0*/  ISETP.NE.U32.AND P0, PT, R65, RZ, PT ;  /* 0x000000ff4100720c */ /* 0x000fc60003f05070 */
[----:B------:R-:W-:Y:S01]  /*23d0*/  IMAD.SHL.U32 R67, R67, 0x2, RZ ;  /* 0x0000000243437824 */ /* 0x000fe200078e00ff */
[----:B------:R-:W-:Y:S01]  /*23e0*/  SEL R84, RZ, 0x90, !P0 ;  /* 0x00000090ff547807 */ /* 0x000fe20004000000 */
[----:B------:R-:W-:-:S03]  /*23f0*/  IMAD.SHL.U32 R65, R0, 0x80, RZ ;  /* 0x0000008000417824 */ /* 0x000fc600078e00ff */
[----:B------:R-:W-:-:S04]  /*2400*/  LOP3.LUT R84, R84, R67, RZ, 0x3c, !PT ;  /* 0x0000004354547212 */ /* 0x000fc800078e3cff */
[----:B------:R-:W-:Y:S01]  /*2410*/  LOP3.LUT R84, R84, 0x2000, R65, 0xf8, !PT ;  /* 0x0000200054547812 */ /* 0x000fe200078ef841 */
[----:B------:R-:W-:Y:S03]  /*2420*/  BAR.SYNC.DEFER_BLOCKING 0x0 ;  /* 0x0000000000007b1d */ /* 0x000fe60000010000 */
[----:B-1----:R-:W-:-:S03]  /*2430*/  LOP3.LUT R57, R84, 0x20, RZ, 0x3c, !PT ;  /* 0x0000002054397812 */ /* 0x002fc600078e3cff */
[----:B------:R-:W-:Y:S01]  /*2440*/  UMOV UR58, UR6 ;  /* 0x00000006003a7c82 */ /* 0x000fe20008000000 */
[----:B------:R-:W-:Y:S01]  /*2450*/  UMOV UR59, 0x40000040 ;  /* 0x40000040003b7882 */ /* 0x000fe20000000000 */
[----:B--2---:R0:W-:Y:S02]  /*2460*/  STS.U16 [R84+UR4+0x4000], R15 ;  /* 0x0040000f54007988 */ /* 0x0041e40008000404 */
[C---:B0-----:R-:W-:Y:S02]  /*2470*/  LOP3.LUT R15, R84.reuse, 0x40, RZ, 0x3c, !PT ;  /* 0x00000040540f7812 */ /* 0x041fe400078e3cff */
[----:B---3--:R0:W-:Y:S02]  /*2480*/  STS.U16 [R84+UR4+0x4400], R19 ;  /* 0x0044001354007988 */ /* 0x0081e40008000404 */
[----:B0-----:R-:W-:Y:S02]  /*2490*/  LOP3.LUT R19, R84, 0x60, RZ, 0x3c, !PT ;  /* 0x0000006054137812 */ /* 0x001fe400078e3cff */
[----:B-----5:R-:W-:Y:S04]  /*24a0*/  STS.U16 [R84+UR4+0x4800], R76 ;  /* 0x0048004c54007988 */ /* 0x020fe80008000404 */
[----:B----4-:R-:W-:Y:S04]  /*24b0*/  STS.U16 [R84+UR4+0x5000], R82 ;  /* 0x0050005254007988 */ /* 0x010fe80008000404 */
[----:B------:R-:W-:Y:S04]  /*24c0*/  STS.U16 [R84+UR4+0x4c00], R79 ;  /* 0x004c004f54007988 */ /* 0x000fe80008000404 */
        /* <DEDUP_REMOVED lines=18> */
[----:B------:R0:W-:Y:S04]  /*25f0*/  STS.U16 [R15+UR4+0x5e00], R72 ;  /* 0x005e00480f007988 */ /* 0x0001e80008000404 */
[----:B------:R-:W-:Y:S04]  /*2600*/  STS.U16 [R19+UR4+0x4300], R18 ;  /* 0x0043001213007988 */ /* 0x000fe80008000404 */
[----:B------:R-:W-:Y:S04]  /*2610*/  STS.U16 [R19+UR4+0x4700], R22 ;  /* 0x0047001613007988 */ /* 0x000fe80008000404 */
[----:B------:R-:W-:Y:S04]  /*2620*/  STS.U16 [R19+UR4+0x4b00], R138 ;  /* 0x004b008a13007988 */ /* 0x000fe80008000404 */
[----:B------:R-:W-:Y:S04]  /*2630*/  STS.U16 [R19+UR4+0x4f00], R218 ;  /* 0x004f00da13007988 */ /* 0x000fe80008000404 */
[----:B------:R-:W-:Y:S04]  /*2640*/  STS.U16 [R19+UR4+0x5300], R220 ;  /* 0x005300dc13007988 */ /* 0x000fe80008000404 */
[----:B------:R-:W-:Y:S04]  /*2650*/  STS.U16 [R19+UR4+0x5700], R222 ;  /* 0x005700de13007988 */ /* 0x000fe80008000404 */
[----:B------:R-:W-:Y:S04]  /*2660*/  STS.U16 [R19+UR4+0x5b00], R224 ;  /* 0x005b00e013007988 */ /* 0x000fe80008000404 */
[----:B------:R1:W-:Y:S01]  /*2670*/  STS.U16 [R19+UR4+0x5f00], R226 ;  /* 0x005f00e213007988 */ /* 0x0003e20008000404 */
[----:B------:R2:W-:Y:S06]  /*2680*/  MEMBAR.ALL.CTA ;  /* 0x0000000000007992 */ /* 0x0005ec0000008000 */
[----:B--2---:R-:W2:Y:S02]  /*2690*/  FENCE.VIEW.ASYNC.S ;  /* 0x00000000000073c6 */ /* 0x004ea40000000000 */
[----:B--2---:R-:W-:Y:S06]  /*26a0*/  BAR.SYNC.DEFER_BLOCKING 0x0 ;  /* 0x0000000000007b1d */ /* 0x004fec0000010000 */
[----:B0-----:R-:W-:-:S06]  /*26b0*/  WARPGROUP.ARRIVE ;  /* 0x00000000000079c5 */ /* 0x001fcc0000000000 */
[----:B------:R-:W-:Y:S04]  /*26c0*/  HGMMA.64x32x16.F32.BF16 R72, gdesc[UR56].tnspA, RZ, !UPT ;  /* 0x20600000384879f0 */ /* 0x000fe8000c7018ff */
[----:B------:R-:W-:Y:S04]  /*26d0*/  HGMMA.64x32x16.F32.BF16 R72, gdesc[UR8].tnspA, R72 ;  /* 0x20600000084879f0 */ /* 0x000fe80008701848 */
[----:B------:R-:W-:Y:S04]  /*26e0*/  HGMMA.64x32x16.F32.BF16 R72, gdesc[UR12].tnspA, R72 ;  /* 0x206000000c4879f0 */ /* 0x000fe80008701848 */
[----:B------:R-:W-:Y:S04]  /*26f0*/  HGMMA.64x32x16.F32.BF16 R72, gdesc[UR16].tnspA, R72 ;  /* 0x20600000104879f0 */ /* 0x000fe80008701848 */
[----:B------:R-:W-:Y:S04]  /*2700*/  HGMMA.64x32x16.F32.BF16 R72, gdesc[UR20].tnspA, R72 ;  /* 0x20600000144879f0 */ /* 0x000fe80008701848 */
[----:B------:R-:W-:Y:S01]  /*2710*/  HGMMA.64x32x16.F32.BF16 R72, gdesc[UR24].tnspA, R72 ;  /* 0x20600000184879f0 */ /* 0x000fe20008701848 */
[----:B------:R-:W-:-:S03]  /*2720*/  UIADD3.64 UR46, UR10, 0xfe, URZ ;  /* 0x000000fe0a2e7897 */ /* 0x000fc6000fffe03f */
[----:B------:R-:W-:Y:S01]  /*2730*/  HGMMA.64x32x16.F32.BF16 R72, gdesc[UR28].tnspA, R72 ;  /* 0x206000001c4879f0 */ /* 0x000fe20008701848 */
[----:B------:R-:W-:Y:S01]  /*2740*/  UMOV UR44, UR56 ;  /* 0x00000038002c7c82 */ /* 0x000fe20008000000 */
[----:B------:R-:W-:Y:S01]  /*2750*/  UMOV UR45, UR57 ;  /* 0x00000039002d7c82 */ /* 0x000fe20008000000 */
[----:B------:R-:W-:Y:S01]  /*2760*/  UIADD3.64 UR50, UR10, 0x100, URZ ;  /* 0x000001000a327897 */ /* 0x000fe2000fffe03f */
[----:B------:R-:W-:Y:S04]  /*2770*/  HGMMA.64x32x16.F32.BF16 R72, gdesc[UR32].tnspA, R72 ;  /* 0x20600000204879f0 */ /* 0x000fe80008701848 */
[----:B------:R-:W-:Y:S01]  /*2780*/  HGMMA.64x32x16.F32.BF16 R56, gdesc[UR44].tnspA, RZ, !UPT ;  /* 0x206000002c3879f0 */ /* 0x000fe2000c7018ff */
[----:B------:R-:W-:Y:S01]  /*2790*/  UMOV UR48, UR8 ;  /* 0x0000000800307c82 */ /* 0x000fe20008000000 */
[----:B------:R-:W-:Y:S01]  /*27a0*/  UMOV UR49, UR9 ;  /* 0x0000000900317c82 */ /* 0x000fe20008000000 */
[----:B------:R-:W-:Y:S01]  /*27b0*/  UIADD3.64 UR54, UR10, 0x102, URZ ;  /* 0x000001020a367897 */ /* 0x000fe2000fffe03f */
[----:B------:R-:W-:Y:S01]  /*27c0*/  HGMMA.64x32x16.F32.BF16 R56, gdesc[UR48].tnspA, R56 ;  /* 0x20600000303879f0 */ /* 0x000fe20008701838 */
[----:B------:R-:W-:Y:S01]  /*27d0*/  UMOV UR52, UR12 ;  /* 0x0000000c00347c82 */ /* 0x000fe20008000000 */
[----:B------:R-:W-:-:S06]  /*27e0*/  UMOV UR53, UR13 ;  /* 0x0000000d00357c82 */ /* 0x000fcc0008000000 */
[----:B------:R-:W-:Y:S01]  /*27f0*/  HGMMA.64x32x16.F32.BF16 R56, gdesc[UR52].tnspA, R56 ;  /* 0x20600000343879f0 */ /* 0x000fe20008701838 */
[----:B------:R-:W-:Y:S01]  /*2800*/  UMOV UR36, UR16 ;  /* 0x0000001000247c82 */ /* 0x000fe20008000000 */
[----:B------:R-:W-:Y:S02]  /*2810*/  UMOV UR37, UR17 ;  /* 0x0000001100257c82 */ /* 0x000fe40008000000 */
[----:B------:R-:W-:Y:S01]  /*2820*/  HGMMA.64x32x16.F32.BF16 R56, gdesc[UR36].tnspA, R56 ;  /* 0x20600000243879f0 */ /* 0x000fe20008701838 */
[----:B------:R-:W-:Y:S01]  /*2830*/  UMOV UR40, UR20 ;  /* 0x0000001400287c82 */ /* 0x000fe20008000000 */
[----:B------:R-:W-:Y:S01]  /*2840*/  UMOV UR41, UR21 ;  /* 0x0000001500297c82 */ /* 0x000fe20008000000 */
[----:B------:R-:W-:Y:S02]  /*2850*/  R2UR UR47, R214 ;  /* 0x00000000d62f72ca */ /* 0x000fe400000e0000 */
[----:B------:R-:W-:Y:S01]  /*2860*/  R2UR UR46, R212 ;  /* 0x00000000d42e72ca */ /* 0x000fe200000e0000 */
[----:B------:R-:W-:Y:S01]  /*2870*/  HGMMA.64x32x16.F32.BF16 R56, gdesc[UR40].tnspA, R56 ;  /* 0x20600000283879f0 */ /* 0x000fe20008701838 */
[----:B------:R-:W-:Y:S01]  /*2880*/  UMOV UR44, UR24 ;  /* 0x00000018002c7c82 */ /* 0x000fe20008000000 */
[----:B------:R-:W-:Y:S01]  /*2890*/  UMOV UR45, UR25 ;  /* 0x00000019002d7c82 */ /* 0x000fe20008000000 */
[----:B------:R-:W-:-:S02]  /*28a0*/  R2UR UR51, R215 ;  /* 0x00000000d73372ca */ /* 0x000fc400000e0000 */
[----:B------:R-:W-:-:S07]  /*28b0*/  R2UR UR50, R213 ;  /* 0x00000000d53272ca */ /* 0x000fce00000e0000 */
[----:B------:R-:W-:Y:S01]  /*28c0*/  HGMMA.64x32x16.F32.BF16 R56, gdesc[UR44].tnspA, R56 ;  /* 0x206000002c3879f0 */ /* 0x000fe20008701838 */
[----:B------:R-:W-:Y:S01]  /*28d0*/  UMOV UR48, UR28 ;  /* 0x0000001c00307c82 */ /* 0x000fe20008000000 */
[----:B------:R-:W-:Y:S01]  /*28e0*/  UMOV UR49, UR29 ;  /* 0x0000001d00317c82 */ /* 0x000fe20008000000 */
[----:B------:R-:W-:Y:S01]  /*28f0*/  R2UR UR55, R217 ;  /* 0x00000000d93772ca */ /* 0x000fe200000e0000 */
[----:B------:R-:W-:Y:S01]  /*2900*/  IMAD.WIDE R16, R8, 0x2, R198 ;  /* 0x0000000208107825 */ /* 0x000fe200078e02c6 */
[----:B------:R-:W-:-:S03]  /*2910*/  R2UR UR54, R216 ;  /* 0x00000000d83672ca */ /* 0x000fc600000e0000 */
[C---:B-1----:R-:W-:Y:S01]  /*2920*/  IMAD.WIDE R18, R8.reuse, 0x2, R200 ;  /* 0x0000000208127825 */ /* 0x042fe200078e02c8 */
[----:B------:R0:W2:Y:S01]  /*2930*/  LDG.E.U16 R212, desc[UR60][R16.64] ;  /* 0x0000003c10d47981 */ /* 0x0000a2000c1e1500 */
[----:B------:R-:W-:Y:S01]  /*2940*/  UMOV UR52, UR32 ;  /* 0x0000002000347c82 */ /* 0x000fe20008000000 */
[----:B------:R-:W-:Y:S01]  /*2950*/  UMOV UR53, UR33 ;  /* 0x0000002100357c82 */ /* 0x000fe20008000000 */
[C---:B------:R-:W-:Y:S01]  /*2960*/  IMAD.WIDE R228, R8.reuse, 0x2, R210 ;  /* 0x0000000208e47825 */ /* 0x040fe200078e02d2 */
[----:B------:R1:W3:Y:S03]  /*2970*/  LDG.E.U16 R235, desc[UR60][R18.64] ;  /* 0x0000003c12eb7981 */ /* 0x0002e6000c1e1500 */
[C---:B------:R-:W-:Y:S01]  /*2980*/  IMAD.WIDE R230, R8.reuse, 0x2, R124 ;  /* 0x0000000208e67825 */ /* 0x040fe200078e027c */
[----:B------:R-:W4:Y:S01]  /*2990*/  LDG.E.U16 R215, desc[UR60][R228.64] ;  /* 0x0000003ce4d77981 */ /* 0x000f22000c1e1500 */
[----:B------:R-:W-:Y:S02]  /*29a0*/  HGMMA.64x32x16.F32.BF16 R56, gdesc[UR48].tnspA, R56 ;  /* 0x20600000303879f0 */ /* 0x000fe40008701838 */
[----:B0-----:R-:W-:-:S02]  /*29b0*/  IMAD.WIDE R16, R8, 0x2, R128 ;  /* 0x0000000208107825 */ /* 0x001fc400078e0280 */
[----:B------:R-:W5:Y:S02]  /*29c0*/  LDG.E.U16 R230, desc[UR60][R230.64] ;  /* 0x0000003ce6e67981 */ /* 0x000f64000c1e1500 */
[C---:B-1----:R-:W-:Y:S02]  /*29d0*/  IMAD.WIDE R18, R8.reuse, 0x2, R130 ;  /* 0x0000000208127825 */ /* 0x042fe400078e0282 */
[----:B------:R0:W5:Y:S02]  /*29e0*/  LDG.E.U16 R233, desc[UR60][R16.64] ;  /* 0x0000003c10e97981 */ /* 0x000164000c1e1500 */
[C---:B------:R-:W-:Y:S02]  /*29f0*/  IMAD.WIDE R20, R8.reuse, 0x2, R202 ;  /* 0x0000000208147825 */ /* 0x040fe400078e02ca */
[----:B------:R1:W3:Y:S02]  /*2a00*/  LDG.E.U16 R217, desc[UR60][R18.64] ;  /* 0x0000003c12d97981 */ /* 0x0002e4000c1e1500 */
[----:B------:R-:W-:-:S02]  /*2a10*/  IMAD.WIDE R218, R8, 0x2, R204 ;  /* 0x0000000208da7825 */ /* 0x000fc400078e02cc */
[----:B------:R1:W4:Y:S02]  /*2a20*/  LDG.E.U16 R213, desc[UR60][R20.64] ;  /* 0x0000003c14d57981 */ /* 0x000324000c1e1500 */
[C---:B0-----:R-:W-:Y:S02]  /*2a30*/  IMAD.WIDE R16, R8.reuse, 0x2, R112 ;  /* 0x0000000208107825 */ /* 0x041fe400078e0270 */
[----:B------:R-:W5:Y:S02]  /*2a40*/  LDG.E.U16 R237, desc[UR60][R218.64] ;  /* 0x0000003cdaed7981 */ /* 0x000f64000c1e1500 */
[C---:B------:R-:W-:Y:S02]  /*2a50*/  IMAD.WIDE R226, R8.reuse, 0x2, R208 ;  /* 0x0000000208e27825 */ /* 0x040fe400078e02d0 */
[----:B------:R0:W5:Y:S02]  /*2a60*/  LDG.E.U16 R231, desc[UR60][R16.64] ;  /* 0x0000003c10e77981 */ /* 0x000164000c1e1500 */
[----:B------:R-:W-:-:S02]  /*2a70*/  IMAD.WIDE R228, R8, 0x2, R108 ;  /* 0x0000000208e47825 */ /* 0x000fc400078e026c */
[----:B------:R0:W5:Y:S02]  /*2a80*/  LDG.E.U16 R236, desc[UR60][R226.64] ;  /* 0x0000003ce2ec7981 */ /* 0x000164000c1e1500 */
[C---:B-1----:R-:W-:Y:S02]  /*2a90*/  IMAD.WIDE R18, R8.reuse, 0x2, R114 ;  /* 0x0000000208127825 */ /* 0x042fe400078e0272 */
[----:B------:R-:W5:Y:S02]  /*2aa0*/  LDG.E.U16 R228, desc[UR60][R228.64] ;  /* 0x0000003ce4e47981 */ /* 0x000f64000c1e1500 */
[C---:B------:R-:W-:Y:S02]  /*2ab0*/  IMAD.WIDE R20, R8.reuse, 0x2, R120 ;  /* 0x0000000208147825 */ /* 0x040fe400078e0278 */
[----:B------:R1:W5:Y:S02]  /*2ac0*/  LDG.E.U16 R243, desc[UR60][R18.64] ;  /* 0x0000003c12f37981 */ /* 0x000364000c1e1500 */
[----:B0-----:R-:W-:-:S02]  /*2ad0*/  IMAD.WIDE R16, R8, 0x2, R104 ;  /* 0x0000000208107825 */ /* 0x001fc400078e0268 */
[----:B------:R0:W5:Y:S02]  /*2ae0*/  LDG.E.U16 R232, desc[UR60][R20.64] ;  /* 0x0000003c14e87981 */ /* 0x000164000c1e1500 */
[C---:B------:R-:W-:Y:S02]  /*2af0*/  IMAD.WIDE R240, R8.reuse, 0x2, R134 ;  /* 0x0000000208f07825 */ /* 0x040fe400078e0286 */
[----:B------:R0:W5:Y:S02]  /*2b00*/  LDG.E.U16 R229, desc[UR60][R16.64] ;  /* 0x0000003c10e57981 */ /* 0x000164000c1e1500 */
[C---:B------:R-:W-:Y:S02]  /*2b10*/  IMAD.WIDE R218, R8.reuse, 0x2, R118 ;  /* 0x0000000208da7825 */ /* 0x040fe400078e0276 */
[----:B------:R0:W3:Y:S02]  /*2b20*/  LDG.E.U16 R216, desc[UR60][R240.64] ;  /* 0x0000003cf0d87981 */ /* 0x0000e4000c1e1500 */
[----:B------:R-:W-:-:S02]  /*2b30*/  IMAD.WIDE R222, R8, 0x2, R206 ;  /* 0x0000000208de7825 */ /* 0x000fc400078e02ce */
[----:B------:R-:W5:Y:S01]  /*2b40*/  LDG.E.U16 R218, desc[UR60][R218.64] ;  /* 0x0000003cdada7981 */ /* 0x000f62000c1e1500 */
[----:B------:R-:W-:Y:S01]  /*2b50*/  HGMMA.64x32x16.F32.BF16 R56, gdesc[UR52].tnspA, R56, gsb0 ;  /* 0x20600000343879f0 */ /* 0x000fe20008001838 */
[C---:B------:R-:W-:Y:S02]  /*2b60*/  IMAD.WIDE R224, R8.reuse, 0x2, R132 ;  /* 0x0000000208e07825 */ /* 0x040fe400078e0284 */
[----:B------:R0:W3:Y:S02]  /*2b70*/  LDG.E.U16 R214, desc[UR60][R222.64] ;  /* 0x0000003cded67981 */ /* 0x0000e4000c1e1500 */
[C---:B------:R-:W-:Y:S02]  /*2b80*/  IMAD.WIDE R226, R8.reuse, 0x2, R122 ;  /* 0x0000000208e27825 */ /* 0x040fe400078e027a */
[----:B------:R0:W5:Y:S02]  /*2b90*/  LDG.E.U16 R234, desc[UR60][R224.64] ;  /* 0x0000003ce0ea7981 */ /* 0x000164000c1e1500 */
[----:B------:R-:W-:-:S02]  /*2ba0*/  IMAD.WIDE R244, R8, 0x2, R110 ;  /* 0x0000000208f47825 */ /* 0x000fc400078e026e */
[----:B------:R-:W5:Y:S02]  /*2bb0*/  LDG.E.U16 R226, desc[UR60][R226.64] ;  /* 0x0000003ce2e27981 */ /* 0x000f64000c1e1500 */
[C---:B-1----:R-:W-:Y:S02]  /*2bc0*/  IMAD.WIDE R18, R8.reuse, 0x2, R98 ;  /* 0x0000000208127825 */ /* 0x042fe400078e0262 */
[----:B------:R1:W5:Y:S02]  /*2bd0*/  LDG.E.U16 R242, desc[UR60][R244.64] ;  /* 0x0000003cf4f27981 */ /* 0x000364000c1e1500 */
[C---:B0-----:R-:W-:Y:S02]  /*2be0*/  IMAD.WIDE R20, R8.reuse, 0x2, R100 ;  /* 0x0000000208147825 */ /* 0x041fe400078e0264 */
[----:B------:R0:W5:Y:S02]  /*2bf0*/  LDG.E.U16 R219, desc[UR60][R18.64] ;  /* 0x0000003c12db7981 */ /* 0x000164000c1e1500 */
[----:B------:R-:W-:-:S02]  /*2c00*/  IMAD.WIDE R16, R8, 0x2, R96 ;  /* 0x0000000208107825 */ /* 0x000fc400078e0260 */
[----:B------:R0:W5:Y:S02]  /*2c10*/  LDG.E.U16 R138, desc[UR60][R20.64] ;  /* 0x0000003c148a7981 */ /* 0x000164000c1e1500 */
[C---:B------:R-:W-:Y:S02]  /*2c20*/  IMAD.WIDE R238, R8.reuse, 0x2, R126 ;  /* 0x0000000208ee7825 */ /* 0x040fe400078e027e */
[----:B------:R0:W5:Y:S02]  /*2c30*/  LDG.E.U16 R227, desc[UR60][R16.64] ;  /* 0x0000003c10e37981 */ /* 0x000164000c1e1500 */
[C---:B------:R-:W-:Y:S02]  /*2c40*/  IMAD.WIDE R240, R8.reuse, 0x2, R102 ;  /* 0x0000000208f07825 */ /* 0x040fe400078e0266 */
[----:B------:R-:W5:Y:S02]  /*2c50*/  LDG.E.U16 R238, desc[UR60][R238.64] ;  /* 0x0000003ceeee7981 */ /* 0x000f64000c1e1500 */
[----:B------:R-:W-:-:S02]  /*2c60*/  IMAD.WIDE R222, R8, 0x2, R116 ;  /* 0x0000000208de7825 */ /* 0x000fc400078e0274 */
[----:B------:R-:W5:Y:S02]  /*2c70*/  LDG.E.U16 R241, desc[UR60][R240.64] ;  /* 0x0000003cf0f17981 */ /* 0x000f64000c1e1500 */
[C---:B------:R-:W-:Y:S02]  /*2c80*/  IMAD.WIDE R224, R8.reuse, 0x2, R106 ;  /* 0x0000000208e07825 */ /* 0x040fe400078e026a */
[----:B------:R-:W5:Y:S02]  /*2c90*/  LDG.E.U16 R222, desc[UR60][R222.64] ;  /* 0x0000003cdede7981 */ /* 0x000f64000c1e1500 */
[C---:B------:R-:W-:Y:S02]  /*2ca0*/  IMAD.WIDE R220, R8.reuse, 0x2, R136 ;  /* 0x0000000208dc7825 */ /* 0x040fe400078e0288 */
[----:B------:R-:W5:Y:S02]  /*2cb0*/  LDG.E.U16 R225, desc[UR60][R224.64] ;  /* 0x0000003ce0e17981 */ /* 0x000f64000c1e1500 */
[----:B-1----:R-:W-:-:S02]  /*2cc0*/  IMAD.WIDE R244, R8, 0x2, R94 ;  /* 0x0000000208f47825 */ /* 0x002fc400078e025e */
[----:B------:R-:W5:Y:S02]  /*2cd0*/  LDG.E.U16 R220, desc[UR60][R220.64] ;  /* 0x0000003cdcdc7981 */ /* 0x000f64000c1e1500 */
[C---:B0-----:R-:W-:Y:S02]  /*2ce0*/  IMAD.WIDE R18, R8.reuse, 0x2, R90 ;  /* 0x0000000208127825 */ /* 0x041fe400078e025a */
[----:B------:R-:W5:Y:S02]  /*2cf0*/  LDG.E.U16 R240, desc[UR60][R244.64] ;  /* 0x0000003cf4f07981 */ /* 0x000f64000c1e1500 */
[C---:B------:R-:W-:Y:S02]  /*2d00*/  IMAD.WIDE R20, R8.reuse, 0x2, R92 ;  /* 0x0000000208147825 */ /* 0x040fe400078e025c */
[----:B------:R-:W5:Y:S02]  /*2d10*/  LDG.E.U16 R239, desc[UR60][R18.64] ;  /* 0x0000003c12ef7981 */ /* 0x000f64000c1e1500 */
[----:B------:R-:W-:-:S02]  /*2d20*/  IMAD.WIDE R16, R8, 0x2, R88 ;  /* 0x0000000208107825 */ /* 0x000fc400078e0258 */
[----:B------:R-:W5:Y:S04]  /*2d30*/  LDG.E.U16 R223, desc[UR60][R20.64] ;  /* 0x0000003c14df7981 */ /* 0x000f68000c1e1500 */
[----:B------:R0:W5:Y:S01]  /*2d40*/  LDG.E.U16 R224, desc[UR60][R16.64] ;  /* 0x0000003c10e07981 */ /* 0x000162000c1e1500 */
[----:B------:R-:W-:Y:S02]  /*2d50*/  WARPGROUP.DEPBAR.LE gsb0, 0x0 ;  /* 0x00008000000079c5 */ /* 0x000fe40000010000 */
[----:B------:R-:W-:Y:S01]  /*2d60*/  FMUL R15, R72, UR5 ;  /* 0x00000005480f7c20 */ /* 0x000fe20008400000 */
[----:B------:R-:W-:-:S05]  /*2d70*/  FMUL R22, R73, UR5 ;  /* 0x0000000549167c20 */ /* 0x000fca0008400000 */
[----:B------:R-:W-:Y:S01]  /*2d80*/  FMNMX R22, R15, R22, !PT ;  /* 0x000000160f167209 */ /* 0x000fe20007800000 */
        /* <DEDUP_REMOVED lines=26> */
[----:B------:R-:W-:Y:S01]  /*2f30*/  FMUL R15, R69, UR5 ;  /* 0x00000005450f7c20 */ /* 0x000fe20008400000 */
[----:B0-----:R-:W-:-:S04]  /*2f40*/  FMUL R16, R75, UR5 ;  /* 0x000000054b107c20 */ /* 0x001fc80008400000 */
[----:B------:R-:W-:Y:S01]  /*2f50*/  FMNMX R22, R15, R22, !PT ;  /* 0x000000160f167209 */ /* 0x000fe20007800000 */
[----:B------:R-:W-:-:S04]  /*2f60*/  FMUL R15, R74, UR5 ;  /* 0x000000054a0f7c20 */ /* 0x000fc80008400000 */
[----:B------:R-:W0:Y:S01]  /*2f70*/  SHFL.BFLY PT, R19, R22, 0x2, 0x1f ;  /* 0x0c401f0016137f89 */ /* 0x000e2200000e0000 */
        /* <DEDUP_REMOVED lines=8> */
[----:B0-----:R-:W-:-:S04]  /*3000*/  FMNMX R15, R22, R19, !PT ;  /* 0x00000013160f7209 */ /* 0x001fc80007800000 */
[----:B------:R-:W-:Y:S01]  /*3010*/  FMNMX R17, R16, R17, !PT ;  /* 0x0000001110117209 */ /* 0x000fe20007800000 */
[----:B------:R-:W-:Y:S01]  /*3020*/  FMUL R16, R86, UR5 ;  /* 0x0000000556107c20 */ /* 0x000fe20008400000 */
[----:B------:R-:W0:Y:S04]  /*3030*/  SHFL.BFLY PT, R20, R15, 0x1, 0x1f ;  /* 0x0c201f000f147f89 */ /* 0x000e2800000e0000 */
        /* <DEDUP_REMOVED lines=8> */
[----:B0-----:R-:W-:Y:S01]  /*30c0*/  FMNMX R16, R15, R20, !PT ;  /* 0x000000140f107209 */ /* 0x001fe20007800000 */
[----:B------:R-:W-:-:S03]  /*30d0*/  FMUL R15, R63, UR5 ;  /* 0x000000053f0f7c20 */ /* 0x000fc60008400000 */
[----:B------:R-:W-:Y:S01]  /*30e0*/  FMNMX R18, R17, R18, !PT ;  /* 0x0000001211127209 */ /* 0x000fe20007800000 */
[----:B------:R-:W-:-:S03]  /*30f0*/  FMUL R17, R66, UR5 ;  /* 0x0000000542117c20 */ /* 0x000fc60008400000 */
[----:B------:R-:W-:Y:S02]  /*3100*/  FMNMX R18, R15, R18, !PT ;  /* 0x000000120f127209 */ /* 0x000fe40007800000 */
[----:B------:R-:W-:Y:S02]  /*3110*/  FMNMX R16, R16, R7, !PT ;  /* 0x0000000710107209 */ /* 0x000fe40007800000 */
[----:B------:R-:W-:Y:S01]  /*3120*/  FMNMX R20, R17, R18, !PT ;  /* 0x0000001211147209 */ /* 0x000fe20007800000 */
[----:B------:R-:W-:Y:S01]  /*3130*/  FMUL R17, R67, UR5 ;  /* 0x0000000543117c20 */ /* 0x000fe20008400000 */
[----:B------:R-:W-:Y:S01]  /*3140*/  FMUL R19, R70, UR5 ;  /* 0x0000000546137c20 */ /* 0x000fe20008400000 */
[----:B------:R-:W-:-:S03]  /*3150*/  FFMA R76, R76, UR5, -R16 ;  /* 0x000000054c4c7c23 */ /* 0x000fc60008000810 */
[----:B------:R-:W-:Y:S01]  /*3160*/  FMNMX R20, R17, R20, !PT ;  /* 0x0000001411147209 */ /* 0x000fe20007800000 */
[----:B------:R-:W-:Y:S01]  /*3170*/  FMUL R17, R76, 1.4426950216293334961 ;  /* 0x3fb8aa3b4c117820 */ /* 0x000fe20000400000 */
[----:B------:R-:W-:Y:S02]  /*3180*/  FMUL R76, R71, UR5 ;  /* 0x00000005474c7c20 */ /* 0x000fe40008400000 */
[----:B------:R-:W-:Y:S01]  /*3190*/  FMNMX R19, R19, R20, !PT ;  /* 0x0000001413137209 */ /* 0x000fe20007800000 */
[----:B------:R-:W-:-:S03]  /*31a0*/  FFMA R77, R77, UR5, -R16 ;  /* 0x000000054d4d7c23 */ /* 0x000fc60008000810 */
[----:B------:R-:W-:Y:S01]  /*31b0*/  FMNMX R76, R76, R19, !PT ;  /* 0x000000134c4c7209 */ /* 0x000fe20007800000 */
[----:B------:R-:W-:-:S04]  /*31c0*/  FMUL R20, R77, 1.4426950216293334961 ;  /* 0x3fb8aa3b4d147820 */ /* 0x000fc80000400000 */
[----:B------:R-:W0:Y:S01]  /*31d0*/  SHFL.BFLY PT, R77, R76, 0x2, 0x1f ;  /* 0x0c401f004c4d7f89 */ /* 0x000e2200000e0000 */
[--C-:B------:R-:W-:Y:S01]  /*31e0*/  FFMA R73, R73, UR5, -R16.reuse ;  /* 0x0000000549497c23 */ /* 0x100fe20008000810 */
[--C-:B------:R-:W-:Y:S01]  /*31f0*/  FFMA R56, R56, UR5, -R16.reuse ;  /* 0x0000000538387c23 */ /* 0x100fe20008000810 */
[----:B------:R-:W-:Y:S02]  /*3200*/  FFMA R57, R57, UR5, -R16 ;  /* 0x0000000539397c23 */ /* 0x000fe40008000810 */
[----:B------:R-:W-:Y:S01]  /*3210*/  FMUL R18, R73, 1.4426950216293334961 ;  /* 0x3fb8aa3b49127820 */ /* 0x000fe20000400000 */
[----:B------:R-:W-:Y:S01]  /*3220*/  FMUL R73, R56, 1.4426950216293334961 ;  /* 0x3fb8aa3b38497820 */ /* 0x000fe20000400000 */
[----:B0-----:R-:W-:Y:S01]  /*3230*/  FMNMX R56, R76, R77, !PT ;  /* 0x0000004d4c387209 */ /* 0x001fe20007800000 */
[----:B------:R-:W-:-:S04]  /*3240*/  FMUL R76, R57, 1.4426950216293334961 ;  /* 0x3fb8aa3b394c7820 */ /* 0x000fc80000400000 */
[----:B------:R-:W0:Y:S01]  /*3250*/  SHFL.BFLY PT, R57, R56, 0x1, 0x1f ;  /* 0x0c201f0038397f89 */ /* 0x000e2200000e0000 */
[--C-:B------:R-:W-:Y:S01]  /*3260*/  FFMA R72, R72, UR5, -R16.reuse ;  /* 0x0000000548487c23 */ /* 0x100fe20008000810 */
[--C-:B------:R-:W-:Y:S01]  /*3270*/  FFMA R85, R85, UR5, -R16.reuse ;  /* 0x0000000555557c23 */ /* 0x100fe20008000810 */
[--C-:B------:R-:W-:Y:S02]  /*3280*/  FFMA R60, R60, UR5, -R16.reuse ;  /* 0x000000053c3c7c23 */ /* 0x100fe40008000810 */
[----:B------:R-:W-:Y:S01]  /*3290*/  FMUL R15, R72, 1.4426950216293334961 ;  /* 0x3fb8aa3b480f7820 */ /* 0x000fe20000400000 */
[----:B------:R-:W-:Y:S01]  /*32a0*/  FMUL R72, R85, 1.4426950216293334961 ;  /* 0x3fb8aa3b55487820 */ /* 0x000fe20000400000 */
[----:B------:R-:W-:Y:S01]  /*32b0*/  FADD R7, -R16, R7 ;  /* 0x0000000710077221 */ /* 0x000fe20000000100 */
[----:B------:R-:W-:Y:S01]  /*32c0*/  FMUL R60, R60, 1.4426950216293334961 ;  /* 0x3fb8aa3b3c3c7820 */ /* 0x000fe20000400000 */
[--C-:B------:R-:W-:Y:S01]  /*32d0*/  FFMA R61, R61, UR5, -R16.reuse ;  /* 0x000000053d3d7c23 */ /* 0x100fe20008000810 */
[--C-:B------:R-:W-:Y:S01]  /*32e0*/  FFMA R80, R80, UR5, -R16.reuse ;  /* 0x0000000550507c23 */ /* 0x100fe20008000810 */
[--C-:B------:R-:W-:Y:S01]  /*32f0*/  FFMA R65, R65, UR5, -R16.reuse ;  /* 0x0000000541417c23 */ /* 0x100fe20008000810 */
[----:B------:R-:W-:Y:S01]  /*3300*/  FFMA R84, R84, UR5, -R16 ;  /* 0x0000000554547c23 */ /* 0x000fe20008000810 */
[----:B0-----:R-:W-:-:S04]  /*3310*/  FMNMX R57, R56, R57, !PT ;  /* 0x0000003938397209 */ /* 0x001fc80007800000 */
[----:B------:R-:W-:Y:S01]  /*3320*/  FMNMX R85, R57, R14, !PT ;  /* 0x0000000e39557209 */ /* 0x000fe20007800000 */
[----:B------:R-:W-:Y:S01]  /*3330*/  FMUL R57, R7, 1.4426950216293334961 ;  /* 0x3fb8aa3b07397820 */ /* 0x000fe20000400000 */
[----:B------:R0:W-:Y:S03]  /*3340*/  MUFU.EX2 R77, R60 ;  /* 0x0000003c004d7308 */ /* 0x0001e60000000800 */
[--C-:B------:R-:W-:Y:S01]  /*3350*/  FFMA R75, R75, UR5, -R85.reuse ;  /* 0x000000054b4b7c23 */ /* 0x100fe20008000855 */
[--C-:B------:R-:W-:Y:S01]  /*3360*/  FFMA R56, R78, UR5, -R85.reuse ;  /* 0x000000054e387c23 */ /* 0x100fe20008000855 */
[----:B------:R-:W-:Y:S01]  /*3370*/  FMUL R61, R61, 1.4426950216293334961 ;  /* 0x3fb8aa3b3d3d7820 */ /* 0x000fe20000400000 */
[--C-:B------:R-:W-:Y:S01]  /*3380*/  FFMA R7, R74, UR5, -R85.reuse ;  /* 0x000000054a077c23 */ /* 0x100fe20008000855 */
[--C-:B------:R-:W-:Y:S01]  /*3390*/  FFMA R79, R79, UR5, -R85.reuse ;  /* 0x000000054f4f7c23 */ /* 0x100fe20008000855 */
[----:B------:R1:W5:Y:S01]  /*33a0*/  MUFU.EX2 R74, R57 ;  /* 0x00000039004a7308 */ /* 0x0003620000000800 */
[----:B0-----:R-:W-:Y:S01]  /*33b0*/  FMUL R60, R75, 1.4426950216293334961 ;  /* 0x3fb8aa3b4b3c7820 */ /* 0x001fe20000400000 */
[----:B------:R-:W-:Y:S01]  /*33c0*/  FMUL R65, R65, 1.4426950216293334961 ;  /* 0x3fb8aa3b41417820 */ /* 0x000fe20000400000 */
[----:B------:R-:W-:Y:S01]  /*33d0*/  FMUL R75, R56, 1.4426950216293334961 ;  /* 0x3fb8aa3b384b7820 */ /* 0x000fe20000400000 */
[----:B------:R-:W-:Y:S01]  /*33e0*/  FMUL R19, R80, 1.4426950216293334961 ;  /* 0x3fb8aa3b50137820 */ /* 0x000fe20000400000 */
[----:B------:R-:W-:Y:S01]  /*33f0*/  LOP3.LUT R56, R0, 0xc0, RZ, 0xc0, !PT ;  /* 0x000000c000387812 */ /* 0x000fe200078ec0ff */
[----:B------:R-:W-:Y:S01]  /*3400*/  FMUL R21, R84, 1.4426950216293334961 ;  /* 0x3fb8aa3b54157820 */ /* 0x000fe20000400000 */
[--C-:B-1----:R-:W-:Y:S01]  /*3410*/  FFMA R57, R82, UR5, -R85.reuse ;  /* 0x0000000552397c23 */ /* 0x102fe20008000855 */
[----:B------:R0:W-:Y:S01]  /*3420*/  MUFU.EX2 R80, R61 ;  /* 0x0000003d00507308 */ /* 0x0001e20000000800 */
[----:B------:R-:W-:-:S07]  /*3430*/  FFMA R83, R83, UR5, -R85 ;  /* 0x0000000553537c23 */ /* 0x000fce0008000855 */
[----:B------:R1:W-:Y:S01]  /*3440*/  MUFU.EX2 R84, R65 ;  /* 0x0000004100547308 */ /* 0x0003e20000000800 */
[----:B0-----:R-:W-:Y:S01]  /*3450*/  FMUL R61, R79, 1.4426950216293334961 ;  /* 0x3fb8aa3b4f3d7820 */ /* 0x001fe20000400000 */
[----:B------:R-:W-:Y:S01]  /*3460*/  FMUL R79, R57, 1.4426950216293334961 ;  /* 0x3fb8aa3b394f7820 */ /* 0x000fe20000400000 */
[----:B------:R-:W-:Y:S01]  /*3470*/  FFMA R57, R86, UR5, -R85 ;  /* 0x0000000556397c23 */ /* 0x000fe20008000855 */
[----:B-1----:R-:W-:Y:S02]  /*3480*/  SHF.R.U32.HI R65, RZ, 0x2, R56 ;  /* 0x00000002ff417819 */ /* 0x002fe40000011638 */
[----:B------:R-:W-:Y:S01]  /*3490*/  SHF.L.U32 R56, R0, 0x1, RZ ;  /* 0x0000000100387819 */ /* 0x000fe200000006ff */
[----:B------:R-:W-:Y:S01]  /*34a0*/  FMUL R57, R57, 1.4426950216293334961 ;  /* 0x3fb8aa3b39397820 */ /* 0x000fe20000400000 */
[----:B------:R0:W-:Y:S02]  /*34b0*/  MUFU.EX2 R78, R60 ;  /* 0x0000003c004e7308 */ /* 0x0001e40000000800 */
[----:B------:R-:W-:Y:S01]  /*34c0*/  LOP3.LUT R56, R65, 0x1fe, R56, 0x78, !PT ;  /* 0x000001fe41387812 */ /* 0x000fe200078e7838 */
[----:B------:R-:W-:Y:S01]  /*34d0*/  BAR.SYNC.DEFER_BLOCKING 0x0 ;  /* 0x0000000000007b1d */ /* 0x000fe20000010000 */
[----:B0-----:R-:W-:-:S05]  /*34e0*/  FMUL R60, R83, 1.4426950216293334961 ;  /* 0x3fb8aa3b533c7820 */ /* 0x001fca0000400000 */
[----:B------:R0:W-:Y:S02]  /*34f0*/  MUFU.EX2 R83, R57 ;  /* 0x0000003900537308 */ /* 0x0001e40000000800 */
[----:B0-----:R-:W-:Y:S01]  /*3500*/  LOP3.LUT R57, R56, 0x40, RZ, 0x3c, !PT ;  /* 0x0000004038397812 */ /* 0x001fe200078e3cff */
[----:B--2---:R-:W-:Y:S04]  /*3510*/  STS.U16 [R56+UR4+0x4000], R212 ;  /* 0x004000d438007988 */ /* 0x004fe80008000404 */
[----:B----4-:R-:W-:Y:S04]  /*3520*/  STS.U16 [R56+UR4+0x4400], R213 ;  /* 0x004400d538007988 */ /* 0x010fe80008000404 */
[----:B---3--:R-:W-:Y:S04]  /*3530*/  STS.U16 [R56+UR4+0x4800], R214 ;  /* 0x004800d638007988 */ /* 0x008fe80008000404 */
[----:B------:R-:W-:Y:S04]  /*3540*/  STS.U16 [R56+UR4+0x4c00], R215 ;  /* 0x004c00d738007988 */ /* 0x000fe80008000404 */
        /* <DEDUP_REMOVED lines=29> */
[----:B--2---:R-:W2:Y:S01]  /*3720*/  FENCE.VIEW.ASYNC.S ;  /* 0x00000000000073c6 */ /* 0x004ea20000000000 */
[----:B------:R-:W-:Y:S01]  /*3730*/  FFMA R81, R81, UR5, -R16 ;  /* 0x0000000551517c23 */ /* 0x000fe20008000810 */
[--C-:B------:R-:W-:Y:S01]  /*3740*/  FFMA R71, R71, UR5, -R85.reuse ;  /* 0x0000000547477c23 */ /* 0x100fe20008000855 */
[----:B0-----:R-:W-:Y:S01]  /*3750*/  FADD R56, -R85, R14 ;  /* 0x0000000e55387221 */ /* 0x001fe20000000100 */
[--C-:B------:R-:W-:Y:S01]  /*3760*/  FFMA R64, R64, UR5, -R16.reuse ;  /* 0x0000000540407c23 */ /* 0x100fe20008000810 */
[--C-:B------:R-:W-:Y:S01]  /*3770*/  FFMA R68, R68, UR5, -R16.reuse ;  /* 0x0000000544447c23 */ /* 0x100fe20008000810 */
[----:B------:R-:W-:Y:S01]  /*3780*/  FFMA R69, R69, UR5, -R16 ;  /* 0x0000000545457c23 */ /* 0x000fe20008000810 */
[--C-:B------:R-:W-:Y:S01]  /*3790*/  FFMA R87, R87, UR5, -R85.reuse ;  /* 0x0000000557577c23 */ /* 0x100fe20008000855 */
[--C-:B------:R-:W-:Y:S01]  /*37a0*/  FFMA R58, R58, UR5, -R85.reuse ;  /* 0x000000053a3a7c23 */ /* 0x100fe20008000855 */
[--C-:B------:R-:W-:Y:S01]  /*37b0*/  FFMA R59, R59, UR5, -R85.reuse ;  /* 0x000000053b3b7c23 */ /* 0x100fe20008000855 */
[--C-:B------:R-:W-:Y:S01]  /*37c0*/  FFMA R62, R62, UR5, -R85.reuse ;  /* 0x000000053e3e7c23 */ /* 0x100fe20008000855 */
[--C-:B------:R-:W-:Y:S01]  /*37d0*/  FFMA R63, R63, UR5, -R85.reuse ;  /* 0x000000053f3f7c23 */ /* 0x100fe20008000855 */
[--C-:B------:R-:W-:Y:S01]  /*37e0*/  FFMA R66, R66, UR5, -R85.reuse ;  /* 0x0000000542427c23 */ /* 0x100fe20008000855 */
[--C-:B------:R-:W-:Y:S01]  /*37f0*/  FFMA R67, R67, UR5, -R85.reuse ;  /* 0x0000000543437c23 */ /* 0x100fe20008000855 */
[----:B------:R-:W-:Y:S01]  /*3800*/  FFMA R70, R70, UR5, -R85 ;  /* 0x0000000546467c23 */ /* 0x000fe20008000855 */
[----:B------:R-:W-:Y:S01]  /*3810*/  R2UR UR6, R6 ;  /* 0x00000000060672ca */ /* 0x000fe200000e0000 */
[----:B------:R-:W-:Y:S01]  /*3820*/  FMUL R22, R81, 1.4426950216293334961 ;  /* 0x3fb8aa3b51167820 */ /* 0x000fe20000400000 */
[----:B------:R-:W-:Y:S01]  /*3830*/  R2UR UR37, R13 ;  /* 0x000000000d2572ca */ /* 0x000fe200000e0000 */
[----:B------:R-:W-:Y:S01]  /*3840*/  FMUL R7, R7, 1.4426950216293334961 ;  /* 0x3fb8aa3b07077820 */ /* 0x000fe20000400000 */
[----:B------:R-:W-:Y:S01]  /*3850*/  FMUL R56, R56, 1.4426950216293334961 ;  /* 0x3fb8aa3b38387820 */ /* 0x000fe20000400000 */
[----:B------:R-:W-:Y:S01]  /*3860*/  FMUL R13, R71, 1.4426950216293334961 ;  /* 0x3fb8aa3b470d7820 */ /* 0x000fe20000400000 */
[----:B------:R0:W-:Y:S01]  /*3870*/  MUFU.EX2 R82, R61 ;  /* 0x0000003d00527308 */ /* 0x0001e20000000800 */
[----:B------:R-:W-:Y:S01]  /*3880*/  FMUL R64, R64, 1.4426950216293334961 ;  /* 0x3fb8aa3b40407820 */ /* 0x000fe20000400000 */
[----:B------:R-:W-:Y:S01]  /*3890*/  FMUL R68, R68, 1.4426950216293334961 ;  /* 0x3fb8aa3b44447820 */ /* 0x000fe20000400000 */
[----:B------:R-:W-:Y:S01]  /*38a0*/  FMUL R69, R69, 1.4426950216293334961 ;  /* 0x3fb8aa3b45457820 */ /* 0x000fe20000400000 */
[----:B------:R-:W-:Y:S01]  /*38b0*/  FMUL R58, R58, 1.4426950216293334961 ;  /* 0x3fb8aa3b3a3a7820 */ /* 0x000fe20000400000 */
[----:B------:R-:W-:Y:S01]  /*38c0*/  FMUL R59, R59, 1.4426950216293334961 ;  /* 0x3fb8aa3b3b3b7820 */ /* 0x000fe20000400000 */
[----:B------:R-:W-:Y:S01]  /*38d0*/  FMUL R62, R62, 1.4426950216293334961 ;  /* 0x3fb8aa3b3e3e7820 */ /* 0x000fe20000400000 */
[----:B------:R-:W-:Y:S01]  /*38e0*/  FMUL R63, R63, 1.4426950216293334961 ;  /* 0x3fb8aa3b3f3f7820 */ /* 0x000fe20000400000 */
[----:B------:R-:W-:Y:S01]  /*38f0*/  FMUL R66, R66, 1.4426950216293334961 ;  /* 0x3fb8aa3b42427820 */ /* 0x000fe20000400000 */
[----:B0-----:R-:W-:Y:S01]  /*3900*/  FMUL R61, R87, 1.4426950216293334961 ;  /* 0x3fb8aa3b573d7820 */ /* 0x001fe20000400000 */
[----:B------:R-:W-:Y:S01]  /*3910*/  FMUL R67, R67, 1.4426950216293334961 ;  /* 0x3fb8aa3b43437820 */ /* 0x000fe20000400000 */
[----:B------:R-:W-:Y:S01]  /*3920*/  FMUL R70, R70, 1.4426950216293334961 ;  /* 0x3fb8aa3b46467820 */ /* 0x000fe20000400000 */
[----:B------:R-:W0:Y:S01]  /*3930*/  MUFU.EX2 R217, R56 ;  /* 0x0000003800d97308 */ /* 0x000e220000000800 */
[----:B------:R-:W-:-:S07]  /*3940*/  USHF.L.U32 UR6, UR6, 0x7, URZ ;  /* 0x0000000706067899 */ /* 0x000fce000800063f */
[----:B------:R-:W-:Y:S08]  /*3950*/  MUFU.EX2 R15, R15 ;  /* 0x0000000f000f7308 */ /* 0x000ff00000000800 */
[----:B------:R-:W3:Y:S08]  /*3960*/  MUFU.EX2 R18, R18 ;  /* 0x0000001200127308 */ /* 0x000ef00000000800 */
[----:B------:R-:W-:Y:S08]  /*3970*/  MUFU.EX2 R17, R17 ;  /* 0x0000001100117308 */ /* 0x000ff00000000800 */
[----:B------:R-:W4:Y:S08]  /*3980*/  MUFU.EX2 R20, R20 ;  /* 0x0000001400147308 */ /* 0x000f300000000800 */
[----:B------:R-:W-:Y:S08]  /*3990*/  MUFU.EX2 R19, R19 ;  /* 0x0000001300137308 */ /* 0x000ff00000000800 */
[----:B------:R-:W5:Y:S08]  /*39a0*/  MUFU.EX2 R22, R22 ;  /* 0x0000001600167308 */ /* 0x000f700000000800 */
[----:B------:R-:W-:Y:S08]  /*39b0*/  MUFU.EX2 R21, R21 ;  /* 0x0000001500157308 */ /* 0x000ff00000000800 */
[----:B------:R-:W-:Y:S08]  /*39c0*/  MUFU.EX2 R72, R72 ;  /* 0x0000004800487308 */ /* 0x000ff00000000800 */
[----:B------:R-:W-:Y:S08]  /*39d0*/  MUFU.EX2 R73, R73 ;  /* 0x0000004900497308 */ /* 0x000ff00000000800 */
[----:B------:R-:W-:Y:S08]  /*39e0*/  MUFU.EX2 R76, R76 ;  /* 0x0000004c004c7308 */ /* 0x000ff00000000800 */
[----:B------:R-:W-:Y:S08]  /*39f0*/  MUFU.EX2 R81, R64 ;  /* 0x0000004000517308 */ /* 0x000ff00000000800 */
[----:B------:R-:W-:Y:S08]  /*3a00*/  MUFU.EX2 R221, R68 ;  /* 0x0000004400dd7308 */ /* 0x000ff00000000800 */
[----:B------:R-:W-:Y:S08]  /*3a10*/  MUFU.EX2 R244, R69 ;  /* 0x0000004500f47308 */ /* 0x000ff00000000800 */
[----:B------:R-:W1:Y:S08]  /*3a20*/  MUFU.EX2 R7, R7 ;  /* 0x0000000700077308 */ /* 0x000e700000000800 */
[----:B------:R-:W2:Y:S08]  /*3a30*/  MUFU.EX2 R75, R75 ;  /* 0x0000004b004b7308 */ /* 0x000eb00000000800 */
[----:B------:R-:W-:Y:S08]  /*3a40*/  MUFU.EX2 R79, R79 ;  /* 0x0000004f004f7308 */ /* 0x000ff00000000800 */
[----:B------:R-:W2:Y:S08]  /*3a50*/  MUFU.EX2 R86, R60 ;  /* 0x0000003c00567308 */ /* 0x000eb00000000800 */
[----:B------:R-:W2:Y:S08]  /*3a60*/  MUFU.EX2 R212, R61 ;  /* 0x0000003d00d47308 */ /* 0x000eb00000000800 */
[----:B------:R4:W-:Y:S08]  /*3a70*/  MUFU.EX2 R87, R58 ;  /* 0x0000003a00577308 */ /* 0x0009f00000000800 */
[----:B------:R2:W2:Y:S08]  /*3a80*/  MUFU.EX2 R214, R59 ;  /* 0x0000003b00d67308 */ /* 0x0004b00000000800 */
[----:B------:R2:W-:Y:S08]  /*3a90*/  MUFU.EX2 R213, R62 ;  /* 0x0000003e00d57308 */ /* 0x0005f00000000800 */
[----:B------:R2:W2:Y:S08]  /*3aa0*/  MUFU.EX2 R216, R63 ;  /* 0x0000003f00d87308 */ /* 0x0004b00000000800 */
[----:B------:R2:W-:Y:S08]  /*3ab0*/  MUFU.EX2 R215, R66 ;  /* 0x0000004200d77308 */ /* 0x0005f00000000800 */
[----:B------:R2:W2:Y:S08]  /*3ac0*/  MUFU.EX2 R218, R67 ;  /* 0x0000004300da7308 */ /* 0x0004b00000000800 */
[----:B------:R2:W-:Y:S08]  /*3ad0*/  MUFU.EX2 R14, R70 ;  /* 0x00000046000e7308 */ /* 0x0005f00000000800 */
[----:B------:R-:W2:Y:S01]  /*3ae0*/  MUFU.EX2 R13, R13 ;  /* 0x0000000d000d7308 */ /* 0x000ea20000000800 */
[----:B------:R-:W-:-:S02]  /*3af0*/  ULOP3.LUT UR6, UR6, 0x200, URZ, 0xc0, !UPT ;  /* 0x0000020006067892 */ /* 0x000fc4000f8ec03f */
[----:B------:R-:W-:Y:S01]  /*3b00*/  UIADD3 UR7, UR4, 0x4000, URZ ;  /* 0x0000400004077890 */ /* 0x000fe2000fffe03f */
[-C--:B------:R-:W-:Y:S01]  /*3b10*/  FMUL R24, R24, R74.reuse ;  /* 0x0000004a18187220 */ /* 0x080fe20000400000 */
[-C--:B------:R-:W-:Y:S01]  /*3b20*/  FMUL R25, R25, R74.reuse ;  /* 0x0000004a19197220 */ /* 0x080fe20000400000 */
[-C--:B------:R-:W-:Y:S01]  /*3b30*/  FMUL R28, R28, R74.reuse ;  /* 0x0000004a1c1c7220 */ /* 0x080fe20000400000 */
[----:B------:R-:W-:Y:S01]  /*3b40*/  ULEA.HI UR6, UR7, UR6, URZ, 0x1c ;  /* 0x0000000607067291 */ /* 0x000fe2000f8fe03f */
[-C--:B------:R-:W-:Y:S01]  /*3b50*/  FMUL R29, R29, R74.reuse ;  /* 0x0000004a1d1d7220 */ /* 0x080fe20000400000 */
        /* <DEDUP_REMOVED lines=11> */
[-C--:B0-----:R-:W-:Y:S01]  /*3c10*/  FMUL R26, R26, R217.reuse ;  /* 0x000000d91a1a7220 */ /* 0x081fe20000400000 */
        /* <DEDUP_REMOVED lines=14> */
[----:B------:R-:W-:Y:S01]  /*3d00*/  FMUL R53, R53, R74 ;  /* 0x0000004a35357220 */ /* 0x000fe20000400000 */
[----:B------:R-:W-:Y:S01]  /*3d10*/  FMUL R55, R55, R217 ;  /* 0x000000d937377220 */ /* 0x000fe20000400000 */
[----:B---3--:R-:W-:Y:S01]  /*3d20*/  F2FP.BF16.F32.PACK_AB R56, R18, R15 ;  /* 0x0000000f1238723e */ /* 0x008fe200000010ff */
[----:B------:R-:W-:Y:S01]  /*3d30*/  ULOP3.LUT UR6, UR6, 0x3fff, URZ, 0xc0, !UPT ;  /* 0x00003fff06067892 */ /* 0x000fe2000f8ec03f */
[----:B----4-:R-:W-:-:S02]  /*3d40*/  F2FP.BF16.F32.PACK_AB R58, R20, R17 ;  /* 0x00000011143a723e */ /* 0x010fc400000010ff */
[----:B-----5:R-:W-:Y:S02]  /*3d50*/  F2FP.BF16.F32.PACK_AB R60, R22, R19 ;  /* 0x00000013163c723e */ /* 0x020fe400000010ff */
[----:B-1----:R-:W-:Y:S02]  /*3d60*/  F2FP.BF16.F32.PACK_AB R57, R78, R7 ;  /* 0x000000074e39723e */ /* 0x002fe400000010ff */
[----:B--2---:R-:W-:Y:S02]  /*3d70*/  F2FP.BF16.F32.PACK_AB R59, R82, R75 ;  /* 0x0000004b523b723e */ /* 0x004fe400000010ff */
[----:B------:R-:W-:Y:S02]  /*3d80*/  F2FP.BF16.F32.PACK_AB R61, R86, R79 ;  /* 0x0000004f563d723e */ /* 0x000fe400000010ff */
[----:B------:R-:W-:Y:S02]  /*3d90*/  F2FP.BF16.F32.PACK_AB R62, R72, R21 ;  /* 0x00000015483e723e */ /* 0x000fe400000010ff */
[----:B------:R-:W-:-:S02]  /*3da0*/  F2FP.BF16.F32.PACK_AB R63, R212, R83 ;  /* 0x00000053d43f723e */ /* 0x000fc400000010ff */
[----:B------:R-:W-:Y:S02]  /*3db0*/  F2FP.BF16.F32.PACK_AB R64, R76, R73 ;  /* 0x000000494c40723e */ /* 0x000fe400000010ff */
[----:B------:R-:W-:Y:S02]  /*3dc0*/  F2FP.BF16.F32.PACK_AB R65, R214, R87 ;  /* 0x00000057d641723e */ /* 0x000fe400000010ff */
[----:B------:R-:W-:Y:S02]  /*3dd0*/  F2FP.BF16.F32.PACK_AB R66, R80, R77 ;  /* 0x0000004d5042723e */ /* 0x000fe400000010ff */
[----:B------:R-:W-:Y:S02]  /*3de0*/  F2FP.BF16.F32.PACK_AB R67, R216, R213 ;  /* 0x000000d5d843723e */ /* 0x000fe400000010ff */
[----:B------:R-:W-:Y:S02]  /*3df0*/  F2FP.BF16.F32.PACK_AB R68, R84, R81 ;  /* 0x000000515444723e */ /* 0x000fe400000010ff */
[----:B------:R-:W-:-:S02]  /*3e00*/  F2FP.BF16.F32.PACK_AB R69, R218, R215 ;  /* 0x000000d7da45723e */ /* 0x000fc400000010ff */
[----:B------:R-:W-:Y:S02]  /*3e10*/  F2FP.BF16.F32.PACK_AB R70, R244, R221 ;  /* 0x000000ddf446723e */ /* 0x000fe400000010ff */
[----:B------:R-:W-:Y:S01]  /*3e20*/  F2FP.BF16.F32.PACK_AB R71, R13, R14 ;  /* 0x0000000e0d47723e */ /* 0x000fe200000010ff */
[----:B------:R-:W-:Y:S06]  /*3e30*/  BAR.SYNC.DEFER_BLOCKING 0x0 ;  /* 0x0000000000007b1d */ /* 0x000fec0000010000 */
[----:B------:R-:W-:Y:S01]  /*3e40*/  UMOV UR7, 0x40000040 ;  /* 0x4000004000077882 */ /* 0x000fe20000000000 */
[----:B------:R-:W-:-:S06]  /*3e50*/  WARPGROUP.ARRIVE ;  /* 0x00000000000079c5 */ /* 0x000fcc0000000000 */
[----:B------:R-:W-:Y:S01]  /*3e60*/  HGMMA.64x64x16.F32.BF16 R24, R56, gdesc[UR4], R24 ;  /* 0x00e0000438187df0 */ /* 0x000fe20008701818 */
[----:B------:R-:W-:-:S03]  /*3e70*/  UIADD3 UR36, UP0, UR6, 0x2, URZ ;  /* 0x0000000206247890 */ /* 0x000fc6000ff1e03f */
[----:B------:R-:W-:Y:S02]  /*3e80*/  UMOV UR6, URZ ;  /* 0x0000003f00067c82 */ /* 0x000fe40008000000 */
[----:B------:R-:W-:-:S03]  /*3e90*/  UIADD3.X UR7, UR6, 0x40000040, URZ, UP0, !UPT ;  /* 0x4000004006077890 */ /* 0x000fc600087fe43f */
[----:B------:R-:W-:-:S06]  /*3ea0*/  UMOV UR6, UR36 ;  /* 0x0000002400067c82 */ /* 0x000fcc0008000000 */
[----:B------:R-:W-:Y:S01]  /*3eb0*/  HGMMA.64x64x16.F32.BF16 R24, R60, gdesc[UR4], R24 ;  /* 0x00e000043c187df0 */ /* 0x000fe20008701818 */
[----:B------:R-:W-:Y:S01]  /*3ec0*/  UIADD3.64 UR58, UR6, 0x2, URZ ;  /* 0x00000002063a7897 */ /* 0x000fe2000fffe03f */
[----:B------:R-:W-:Y:S01]  /*3ed0*/  FADD R18, R15, R18 ;  /* 0x000000120f127221 */ /* 0x000fe20000000000 */
[----:B------:R-:W-:-:S03]  /*3ee0*/  FADD R78, R7, R78 ;  /* 0x0000004e074e7221 */ /* 0x000fc60000000000 */
        /* <DEDUP_REMOVED lines=11> */
[----:B------:R-:W-:Y:S01]  /*3fa0*/  HGMMA.64x64x16.F32.BF16 R24, R64, gdesc[UR56], R24 ;  /* 0x00e0003840187df0 */ /* 0x000fe20008701818 */
[----:B------:R-:W-:Y:S02]  /*3fb0*/  FADD R212, R212, R83 ;  /* 0x00000053d4d47221 */ /* 0x000fe40000000000 */
[----:B------:R-:W-:Y:S02]  /*3fc0*/  FADD R73, R73, R72 ;  /* 0x0000004849497221 */ /* 0x000fe40000000000 */
[----:B------:R-:W-:Y:S02]  /*3fd0*/  FADD R87, R87, R212 ;  /* 0x000000d457577221 */ /* 0x000fe40000000000 */
[----:B------:R-:W-:Y:S02]  /*3fe0*/  FADD R76, R76, R73 ;  /* 0x000000494c4c7221 */ /* 0x000fe40000000000 */
[----:B------:R-:W-:-:S02]  /*3ff0*/  FADD R214, R214, R87 ;  /* 0x00000057d6d67221 */ /* 0x000fc40000000000 */
[----:B------:R-:W-:Y:S02]  /*4000*/  FADD R77, R77, R76 ;  /* 0x0000004c4d4d7221 */ /* 0x000fe40000000000 */
[----:B------:R-:W-:Y:S02]  /*4010*/  FADD R213, R213, R214 ;  /* 0x000000d6d5d57221 */ /* 0x000fe40000000000 */
[----:B------:R-:W-:Y:S01]  /*4020*/  FADD R80, R80, R77 ;  /* 0x0000004d50507221 */ /* 0x000fe20000000000 */
[----:B------:R-:W-:Y:S01]  /*4030*/  UIADD3.64 UR6, UR6, 0x4, URZ ;  /* 0x0000000406067897 */ /* 0x000fe2000fffe03f */
[----:B------:R-:W-:Y:S02]  /*4040*/  FADD R216, R216, R213 ;  /* 0x000000d5d8d87221 */ /* 0x000fe40000000000 */
[----:B------:R-:W-:Y:S02]  /*4050*/  FADD R81, R81, R80 ;  /* 0x0000005051517221 */ /* 0x000fe40000000000 */
[----:B------:R-:W-:-:S02]  /*4060*/  FADD R215, R215, R216 ;  /* 0x000000d8d7d77221 */ /* 0x000fc40000000000 */
[----:B------:R-:W-:Y:S02]  /*4070*/  FADD R84, R84, R81 ;  /* 0x0000005154547221 */ /* 0x000fe40000000000 */
[----:B------:R-:W-:Y:S02]  /*4080*/  FADD R215, R218, R215 ;  /* 0x000000d7dad77221 */ /* 0x000fe40000000000 */
[----:B------:R-:W-:Y:S02]  /*4090*/  FADD R221, R221, R84 ;  /* 0x00000054dddd7221 */ /* 0x000fe40000000000 */
[----:B------:R-:W-:Y:S02]  /*40a0*/  FADD R14, R14, R215 ;  /* 0x000000d70e0e7221 */ /* 0x000fe40000000000 */
[----:B------:R-:W-:Y:S02]  /*40b0*/  FADD R221, R244, R221 ;  /* 0x000000ddf4dd7221 */ /* 0x000fe40000000000 */
[----:B------:R-:W-:-:S03]  /*40c0*/  FADD R14, R13, R14 ;  /* 0x0000000e0d0e7221 */ /* 0x000fc60000000000 */
[----:B------:R-:W0:Y:S04]  /*40d0*/  SHFL.BFLY PT, R18, R221, 0x2, 0x1f ;  /* 0x0c401f00dd127f89 */ /* 0x000e2800000e0000 */
[----:B------:R-:W1:Y:S01]  /*40e0*/  SHFL.BFLY PT, R7, R14, 0x2, 0x1f ;  /* 0x0c401f000e077f89 */ /* 0x000e6200000e0000 */
[----:B------:R-:W-:Y:S01]  /*40f0*/  HGMMA.64x64x16.F32.BF16 R24, R68, gdesc[UR4], R24, gsb0 ;  /* 0x00e0000444187df0 */ /* 0x000fe20008001818 */
[----:B0-----:R-:W-:Y:S01]  /*4100*/  FADD R18, R221, R18 ;  /* 0x00000012dd127221 */ /* 0x001fe20000000000 */
[----:B-1----:R-:W-:-:S04]  /*4110*/  FADD R13, R14, R7 ;  /* 0x000000070e0d7221 */ /* 0x002fc80000000000 */
[----:B------:R-:W0:Y:S04]  /*4120*/  SHFL.BFLY PT, R7, R18, 0x1, 0x1f ;  /* 0x0c201f0012077f89 */ /* 0x000e2800000e0000 */
[----:B------:R-:W1:Y:S01]  /*4130*/  SHFL.BFLY PT, R20, R13, 0x1, 0x1f ;  /* 0x0c201f000d147f89 */ /* 0x000e6200000e0000 */
[----:B------:R-:W-:-:S06]  /*4140*/  UIADD3 UR37, UR37, 0x40, URZ ;  /* 0x0000004025257890 */ /* 0x000fcc000fffe03f */
[----:B------:R-:W-:Y:S01]  /*4150*/  ISETP.LE.AND P0, PT, R3, UR37, PT ;  /* 0x0000002503007c0c */ /* 0x000fe2000bf03270 */
[----:B------:R-:W-:Y:S01]  /*4160*/  IMAD R8, R139, 0x40, R8 ;  /* 0x000000408b087824 */ /* 0x000fe200078e0208 */
[----:B------:R-:W-:Y:S01]  /*4170*/  MOV R14, R85 ;  /* 0x00000055000e7202 */ /* 0x000fe20000000f00 */
[----:B------:R-:W-:Y:S02]  /*4180*/  IMAD R10, R23, 0x40, R10 ;  /* 0x00000040170a7824 */ /* 0x000fe400078e020a */
[----:B0-----:R-:W-:Y:S01]  /*4190*/  FADD R7, R18, R7 ;  /* 0x0000000712077221 */ /* 0x001fe20000000000 */
[----:B-1----:R-:W-:Y:S01]  /*41a0*/  FADD R20, R13, R20 ;  /* 0x000000140d147221 */ /* 0x002fe20000000000 */
[----:B------:R-:W-:Y:S02]  /*41b0*/  IMAD.U32 R13, RZ, RZ, UR37 ;  /* 0x00000025ff0d7e24 */ /* 0x000fe4000f8e00ff */
[----:B------:R-:W-:Y:S01]  /*41c0*/  FFMA R11, R74, R11, R7 ;  /* 0x0000000b4a0b7223 */ /* 0x000fe20000000007 */
[----:B------:R-:W-:-:S02]  /*41d0*/  IMAD.MOV.U32 R7, RZ, RZ, R16 ;  /* 0x000000ffff077224 */ /* 0x000fc400078e0010 */
[----:B------:R-:W-:Y:S01]  /*41e0*/  FFMA R12, R217, R12, R20 ;  /* 0x0000000cd90c7223 */ /* 0x000fe20000000014 */
[----:B------:R-:W-:Y:S02]  /*41f0*/  WARPGROUP.DEPBAR.LE gsb0, 0x0 ;  /* 0x00008000000079c5 */ /* 0x000fe40000010000 */
[----:B------:R-:W-:Y:S05]  /*4200*/  @!P0 BRA `(.L_x_1) ;  /* 0xffffffdc00488947 */ /* 0x000fea000383ffff */
.L_x_0:
[----:B------:R-:W-:Y:S01]  /*4210*/  IMAD.SHL.U32 R3, R0, 0x8, RZ ;  /* 0x0000000800037824 */ /* 0x000fe200078e00ff */
[----:B------:R-:W-:Y:S01]  /*4220*/  LOP3.LUT R4, R4, 0x3000, RZ, 0xc0, !PT ;  /* 0x0000300004047812 */ /* 0x000fe200078ec0ff */
[----:B------:R-:W-:Y:S01]  /*4230*/  IMAD.SHL.U32 R7, R0, 0x4, RZ ;  /* 0x0000000400077824 */ /* 0x000fe200078e00ff */
[----:B--2---:R-:W-:Y:S01]  /*4240*/  MOV R14, R12 ;  /* 0x0000000c000e7202 */ /* 0x004fe20000000f00 */
[----:B------:R-:W-:Y:S01]  /*4250*/  IMAD.MOV.U32 R65, RZ, RZ, R11 ;  /* 0x000000ffff417224 */ /* 0x000fe200078e000b */
[C---:B------:R-:W-:Y:S01]  /*4260*/  LOP3.LUT R6, R3.reuse, 0x300, RZ, 0xc0, !PT ;  /* 0x0000030003067812 */ /* 0x040fe200078ec0ff */
[----:B------:R-:W0:Y:S01]  /*4270*/  LDC R68, c[0x0][0x278] ;  /* 0x00009e00ff447b82 */ /* 0x000e220000000800 */
[----:B------:R-:W-:Y:S01]  /*4280*/  LOP3.LUT R4, R4, 0x60, R5, 0xf8, !PT ;  /* 0x0000006004047812 */ /* 0x000fe200078ef805 */
[----:B------:R-:W-:Y:S01]  /*4290*/  IMAD.SHL.U32 R8, R0, 0x800, RZ ;  /* 0x0000080000087824 */ /* 0x000fe200078e00ff */
[----:B------:R-:W-:Y:S02]  /*42a0*/  LOP3.LUT R5, R6, 0x70, R7, 0xf8, !PT ;  /* 0x0000007006057812 */ /* 0x000fe400078ef807 */
[----:B------:R-:W-:-:S02]  /*42b0*/  LOP3.LUT R3, R3, 0x38, RZ, 0xc0, !PT ;  /* 0x0000003803037812 */ /* 0x000fc400078ec0ff */
[----:B------:R-:W-:Y:S01]  /*42c0*/  LOP3.LUT R6, R7, 0xc0, RZ, 0xc0, !PT ;  /* 0x000000c007067812 */ /* 0x000fe200078ec0ff */
[----:B------:R-:W-:Y:S01]  /*42d0*/  FMUL R7, R50, 0.25 ;  /* 0x3e80000032077820 */ /* 0x000fe20000400000 */
[----:B------:R-:W-:Y:S01]  /*42e0*/  LOP3.LUT R66, R4, R5, RZ, 0x3c, !PT ;  /* 0x0000000504427212 */ /* 0x000fe200078e3cff */
[----:B------:R-:W1:Y:S01]  /*42f0*/  S2UR UR10, SR_CTAID.Y ;  /* 0x00000000000a79c3 */ /* 0x000e620000002600 */
[----:B------:R-:W-:Y:S02]  /*4300*/  SHF.R.U32.HI R4, RZ, 0x1, R0 ;  /* 0x00000001ff047819 */ /* 0x000fe40000011600 */
[----:B------:R-:W-:Y:S02]  /*4310*/  LOP3.LUT R5, R0, 0x80, RZ, 0xc0, !PT ;  /* 0x0000008000057812 */ /* 0x000fe400078ec0ff */
[----:B------:R-:W-:Y:S02]  /*4320*/  IADD3 R6, R6, UR4, R3 ;  /* 0x0000000406067c10 */ /* 0x000fe4000fffe003 */
[----:B------:R-:W-:Y:S01]  /*4330*/  LOP3.LUT R3, R4, 0x4, RZ, 0xc0, !PT ;  /* 0x0000000404037812 */ /* 0x000fe200078ec0ff */
[----:B------:R-:W-:Y:S01]  /*4340*/  FMUL R4, R55, 0.25 ;  /* 0x3e80000037047820 */ /* 0x000fe20000400000 */
[----:B------:R-:W-:Y:S01]  /*4350*/  R2UR UR8, R5 ;  /* 0x00000000050872ca */ /* 0x000fe200000e0000 */
[----:B------:R-:W-:Y:S01]  /*4360*/  FMUL R5, R54, 0.25 ;  /* 0x3e80000036057820 */ /* 0x000fe20000400000 */
[----:B------:R-:W-:Y:S01]  /*4370*/  LOP3.LUT R9, R0, 0xc0, RZ, 0xc0, !PT ;  /* 0x000000c000097812 */ /* 0x000fe200078ec0ff */
[----:B------:R-:W-:Y:S01]  /*4380*/  IMAD.IADD R3, R3, 0x1, R6 ;  /* 0x0000000103037824 */ /* 0x000fe200078e0206 */
[----:B------:R-:W-:Y:S01]  /*4390*/  FSETP.GT.AND P1, PT, |R14|, 8.50705917302346158658e+37, PT ;  /* 0x7e8000000e00780b */ /* 0x000fe20003f24200 */
[----:B------:R-:W-:Y:S01]  /*43a0*/  FMUL R6, R51, 0.25 ;  /* 0x3e80000033067820 */ /* 0x000fe20000400000 */
[----:B------:R-:W-:-:S02]  /*43b0*/  ISETP.NE.U32.AND P0, PT, R9, RZ, PT ;  /* 0x000000ff0900720c */ /* 0x000fc40003f05070 */
[----:B------:R-:W-:Y:S01]  /*43c0*/  FSEL R55, R4, R55, P1 ;  /* 0x0000003704377208 */ /* 0x000fe20000800000 */
[----:B------:R-:W-:Y:S01]  /*43d0*/  FMUL R4, R47, 0.25 ;  /* 0x3e8000002f047820 */ /* 0x000fe20000400000 */
        /* <DEDUP_REMOVED lines=8> */
[----:B------:R-:W-:Y:S01]  /*4460*/  FSETP.GT.AND P2, PT, |R65|, 8.50705917302346158658e+37, PT ;  /* 0x7e8000004100780b */ /* 0x000fe20003f44200 */
[----:B------:R-:W-:Y:S01]  /*4470*/  ULEA UR6, UR8, UR4, 0x4 ;  /* 0x0000000408067291 */ /* 0x000fe2000f8e203f */
        /* <DEDUP_REMOVED lines=31> */
[----:B------:R-:W-:Y:S01]  /*4670*/  FMUL R4, R65, 8388608 ;  /* 0x4b00000041047820 */ /* 0x000fe20000400000 */
[----:B------:R-:W-:Y:S01]  /*4680*/  FSEL R36, R5, R36, P2 ;  /* 0x0000002405247208 */ /* 0x000fe20001000000 */
[----:B------:R-:W-:Y:S01]  /*4690*/  FMUL R5, R14, 8388608 ;  /* 0x4b0000000e057820 */ /* 0x000fe20000400000 */
[----:B------:R-:W-:Y:S01]  /*46a0*/  FSETP.GEU.AND P3, PT, R65, 1.175494350822287508e-38, PT ;  /* 0x008000004100780b */ /* 0x000fe20003f6e000 */
[----:B------:R-:W-:Y:S01]  /*46b0*/  USHF.R.U32.HI UR8, URZ, 0x2, UR8 ;  /* 0x000000023f087899 */ /* 0x000fe20008011608 */
[----:B------:R-:W-:Y:S01]  /*46c0*/  FSEL R38, R6, R37, P2 ;  /* 0x0000002506267208 */ /* 0x000fe20001000000 */
[----:B------:R-:W-:Y:S01]  /*46d0*/  FMUL R6, R29, 0.25 ;  /* 0x3e8000001d067820 */ /* 0x000fe20000400000 */
[----:B------:R-:W-:-:S02]  /*46e0*/  FSETP.GEU.AND P4, PT, R14, 1.175494350822287508e-38, PT ;  /* 0x008000000e00780b */ /* 0x000fc40003f8e000 */
[----:B------:R-:W-:Y:S02]  /*46f0*/  FSEL R77, R4, R65, !P3 ;  /* 0x00000041044d7208 */ /* 0x000fe40005800000 */
[----:B------:R-:W-:Y:S02]  /*4700*/  FSEL R81, R5, R14, !P4 ;  /* 0x0000000e05517208 */ /* 0x000fe40006000000 */
[C---:B------:R-:W-:Y:S01]  /*4710*/  FSETP.GEU.AND P5, PT, |R14|.reuse, 1.175494350822287508e-38, PT ;  /* 0x008000000e00780b */ /* 0x040fe20003fae200 */
[----:B------:R-:W-:Y:S01]  /*4720*/  @P1 FMUL R14, R14, 0.25 ;  /* 0x3e8000000e0e1820 */ /* 0x000fe20000400000 */
[----:B------:R-:W-:Y:S01]  /*4730*/  FSEL R63, R7, R30, P1 ;  /* 0x0000001e073f7208 */ /* 0x000fe20000800000 */
[----:B------:R-:W-:Y:S01]  /*4740*/  VIADD R4, R77, 0xc0cafb0d ;  /* 0xc0cafb0d4d047836 */ /* 0x000fe20000000000 */
[----:B------:R-:W-:Y:S01]  /*4750*/  FSEL R54, R6, R29, P2 ;  /* 0x0000001d06367208 */ /* 0x000fe20001000000 */
[----:B------:R-:W-:Y:S01]  /*4760*/  FMUL R6, R25, 0.25 ;  /* 0x3e80000019067820 */ /* 0x000fe20000400000 */
[----:B------:R-:W-:Y:S01]  /*4770*/  FSETP.GEU.AND P1, PT, |R65|, 1.175494350822287508e-38, PT ;  /* 0x008000004100780b */ /* 0x000fe20003f2e200 */
[----:B------:R-:W-:Y:S01]  /*4780*/  FMUL R7, R48, 0.25 ;  /* 0x3e80000030077820 */ /* 0x000fe20000400000 */
[----:B------:R-:W-:Y:S01]  /*4790*/  SHF.R.U32.HI R19, RZ, 0x6, R0 ;  /* 0x00000006ff137819 */ /* 0x000fe20000011600 */
[----:B------:R-:W-:Y:S01]  /*47a0*/  VIADD R5, R81, 0xc0cafb0d ;  /* 0xc0cafb0d51057836 */ /* 0x000fe20000000000 */
[----:B------:R-:W-:Y:S01]  /*47b0*/  FSEL R62, R6, R25, P2 ;  /* 0x00000019063e7208 */ /* 0x000fe20001000000 */
[----:B------:R-:W-:Y:S01]  /*47c0*/  @P2 FMUL R65, R65, 0.25 ;  /* 0x3e80000041412820 */ /* 0x000fe20000400000 */
[----:B------:R-:W-:Y:S01]  /*47d0*/  SGXT.U32 R19, R19, 0x2 ;  /* 0x000000021313781a */ /* 0x000fe20000000000 */
[----:B------:R-:W-:Y:S01]  /*47e0*/  @!P5 FMUL R14, R14, 16777216 ;  /* 0x4b8000000e0ed820 */ /* 0x000fe20000400000 */
[----:B------:R-:W-:Y:S01]  /*47f0*/  LOP3.LUT R6, R4, 0xff800000, RZ, 0xc0, !PT ;  /* 0xff80000004067812 */ /* 0x000fe200078ec0ff */
[----:B------:R-:W-:Y:S01]  /*4800*/  @!P5 FMUL R55, R55, 16777216 ;  /* 0x4b8000003737d820 */ /* 0x000fe20000400000 */
[----:B------:R-:W-:Y:S01]  /*4810*/  FSEL R48, R7, R48, P2 ;  /* 0x0000003007307208 */ /* 0x000fe20001000000 */
[----:B------:R-:W-:Y:S01]  /*4820*/  FMUL R7, R40, 0.25 ;  /* 0x3e80000028077820 */ /* 0x000fe20000400000 */
[----:B0-----:R-:W-:Y:S01]  /*4830*/  IMAD R37, R19, R68, RZ ;  /* 0x0000004413257224 */ /* 0x001fe200078e02ff */
[----:B------:R-:W-:Y:S01]  /*4840*/  LOP3.LUT R10, R5, 0xff800000, RZ, 0xc0, !PT ;  /* 0xff800000050a7812 */ /* 0x000fe200078ec0ff */
[----:B------:R-:W-:Y:S01]  /*4850*/  @!P1 FMUL R65, R65, 16777216 ;  /* 0x4b80000041419820 */ /* 0x000fe20000400000 */
[----:B------:R-:W-:Y:S01]  /*4860*/  FSEL R4, RZ, -23, P3 ;  /* 0xc1b80000ff047808 */ /* 0x000fe20001800000 */
[----:B------:R-:W-:Y:S01]  /*4870*/  IMAD R41, R68, 0x4, R37 ;  /* 0x0000000444297824 */ /* 0x000fe200078e0225 */
[----:B------:R-:W-:Y:S01]  /*4880*/  I2FP.F32.S32 R5, R6 ;  /* 0x0000000600057245 */ /* 0x000fe20000201400 */
[----:B------:R-:W-:Y:S01]  /*4890*/  FMUL R19, R24, 0.25 ;  /* 0x3e80000018137820 */ /* 0x000fe20000400000 */
[----:B------:R-:W-:Y:S01]  /*48a0*/  FSEL R40, R7, R40, P2 ;  /* 0x0000002807287208 */ /* 0x000fe20001000000 */
[----:B------:R-:W-:Y:S01]  /*48b0*/  FMUL R7, R32, 0.25 ;  /* 0x3e80000020077820 */ /* 0x000fe20000400000 */
[----:B------:R-:W-:Y:S01]  /*48c0*/  LOP3.LUT R17, R0, 0x7f, RZ, 0xc0, !PT ;  /* 0x0000007f00117812 */ /* 0x000fe200078ec0ff */
[----:B------:R-:W-:Y:S01]  /*48d0*/  FFMA.FTZ R18, R5, 1.1920928955078125e-07, R4 ;  /* 0x3400000005127823 */ /* 0x000fe20000010004 */
[----:B------:R-:W-:Y:S01]  /*48e0*/  LOP3.LUT R8, R8, 0x3000, RZ, 0xc0, !PT ;  /* 0x0000300008087812 */ /* 0x000fe200078ec0ff */
[----:B------:R-:W0:Y:S01]  /*48f0*/  MUFU.RCP R4, R14 ;  /* 0x0000000e00047308 */ /* 0x000e220000001000 */
[----:B------:R-:W-:Y:S01]  /*4900*/  IMAD R29, R68, 0x4, R41 ;  /* 0x00000004441d7824 */ /* 0x000fe200078e0229 */
[----:B------:R-:W-:Y:S01]  /*4910*/  FSEL R12, R7, R32, P2 ;  /* 0x00000020070c7208 */ /* 0x000fe20001000000 */
[----:B------:R-:W-:Y:S01]  /*4920*/  FMUL R7, R28, 0.25 ;  /* 0x3e8000001c077820 */ /* 0x000fe20000400000 */
[----:B------:R-:W-:-:S02]  /*4930*/  IMAD R17, R17, 0x10, R8 ;  /* 0x0000001011117824 */ /* 0x000fc400078e0208 */
[----:B------:R-:W-:Y:S01]  /*4940*/  FMUL R8, R45, 0.25 ;  /* 0x3e8000002d087820 */ /* 0x000fe20000400000 */
[----:B------:R-:W-:Y:S01]  /*4950*/  LEA R33, R68, R29, 0x2 ;  /* 0x0000001d44217211 */ /* 0x000fe200078e10ff */
[----:B------:R-:W-:Y:S01]  /*4960*/  @!P5 FMUL R9, R9, 16777216 ;  /* 0x4b8000000909d820 */ /* 0x000fe20000400000 */
[----:B------:R-:W2:Y:S01]  /*4970*/  MUFU.RCP R5, R65 ;  /* 0x0000004100057308 */ /* 0x000ea20000001000 */
[----:B------:R-:W-:Y:S01]  /*4980*/  FSEL R56, R7, R28, P2 ;  /* 0x0000001c07387208 */ /* 0x000fe20001000000 */
[----:B------:R-:W-:Y:S01]  /*4990*/  @!P5 FMUL R51, R51, 16777216 ;  /* 0x4b8000003333d820 */ /* 0x000fe20000400000 */
[----:B------:R-:W-:Y:S01]  /*49a0*/  FSEL R64, R19, R24, P2 ;  /* 0x0000001813407208 */ /* 0x000fe20001000000 */
[----:B------:R-:W-:Y:S01]  /*49b0*/  @!P5 FMUL R13, R13, 16777216 ;  /* 0x4b8000000d0dd820 */ /* 0x000fe20000400000 */
[----:B------:R-:W-:Y:S01]  /*49c0*/  FSEL R30, R8, R45, P2 ;  /* 0x0000002d081e7208 */ /* 0x000fe20001000000 */
[----:B------:R-:W-:Y:S01]  /*49d0*/  IMAD R45, R68, 0x4, R33 ;  /* 0x00000004442d7824 */ /* 0x000fe200078e0221 */
[----:B------:R-:W-:Y:S01]  /*49e0*/  FSEL R7, RZ, -23, P4 ;  /* 0xc1b80000ff077808 */ /* 0x000fe20002000000 */
[----:B------:R-:W-:Y:S01]  /*49f0*/  @!P5 FMUL R47, R47, 16777216 ;  /* 0x4b8000002f2fd820 */ /* 0x000fe20000400000 */
[----:B------:R-:W-:Y:S01]  /*4a00*/  I2FP.F32.S32 R8, R10 ;  /* 0x0000000a00087245 */ /* 0x000fe20000201400 */
[----:B------:R-:W-:Y:S01]  /*4a10*/  @!P5 FMUL R15, R15, 16777216 ;  /* 0x4b8000000f0fd820 */ /* 0x000fe20000400000 */
        /* <DEDUP_REMOVED lines=18> */
[----:B------:R-:W-:-:S02]  /*4b40*/  IMAD R49, R68, 0x4, R45 ;  /* 0x0000000444317824 */ /* 0x000fc400078e022d */
[----:B------:R-:W-:Y:S01]  /*4b50*/  FFMA.FTZ R19, R8, 1.1920928955078125e-07, R7 ;  /* 0x3400000008137823 */ /* 0x000fe20000010007 */
[C---:B0-----:R-:W-:Y:S01]  /*4b60*/  FMUL R55, R4.reuse, R55 ;  /* 0x0000003704377220 */ /* 0x041fe20000400000 */
[C---:B------:R-:W-:Y:S01]  /*4b70*/  FMUL R20, R4.reuse, R9 ;  /* 0x0000000904147220 */ /* 0x040fe20000400000 */
        /* <DEDUP_REMOVED lines=13> */
[----:B------:R-:W-:Y:S01]  /*4c50*/  FMUL R60, R4, R11 ;  /* 0x0000000b043c7220 */ /* 0x000fe20000400000 */
[C---:B--2---:R-:W-:Y:S01]  /*4c60*/  FMUL R14, R5.reuse, R44 ;  /* 0x0000002c050e7220 */ /* 0x044fe20000400000 */
[C---:B------:R-:W-:Y:S01]  /*4c70*/  FMUL R7, R5.reuse, R40 ;  /* 0x0000002805077220 */ /* 0x040fe20000400000 */
[C---:B------:R-:W-:Y:S01]  /*4c80*/  FMUL R15, R5.reuse, R52 ;  /* 0x00000034050f7220 */ /* 0x040fe20000400000 */
[C---:B------:R-:W-:Y:S01]  /*4c90*/  FMUL R56, R5.reuse, R56 ;  /* 0x0000003805387220 */ /* 0x040fe20000400000 */
[C---:B------:R-:W-:Y:S01]  /*4ca0*/  FMUL R9, R5.reuse, R64 ;  /* 0x0000004005097220 */ /* 0x040fe20000400000 */
[C---:B------:R-:W-:Y:S01]  /*4cb0*/  FMUL R13, R5.reuse, R36 ;  /* 0x00000024050d7220 */ /* 0x040fe20000400000 */
[C---:B------:R-:W-:Y:S01]  /*4cc0*/  FMUL R4, R5.reuse, R12 ;  /* 0x0000000c05047220 */ /* 0x040fe20000400000 */
[----:B------:R-:W-:Y:S01]  /*4cd0*/  FMUL R48, R5, R48 ;  /* 0x0000003005307220 */ /* 0x000fe20000400000 */
[----:B------:R-:W-:Y:S01]  /*4ce0*/  @!P1 FMUL R54, R54, 16777216 ;  /* 0x4b80000036369820 */ /* 0x000fe20000400000 */
[----:B------:R-:W-:Y:S01]  /*4cf0*/  @!P1 FMUL R62, R62, 16777216 ;  /* 0x4b8000003e3e9820 */ /* 0x000fe20000400000 */
[----:B------:R-:W-:Y:S01]  /*4d00*/  LEA R53, R68, R49, 0x2 ;  /* 0x0000003144357211 */ /* 0x000fe200078e10ff */
[----:B------:R-:W-:Y:S01]  /*4d10*/  IMAD.IADD R6, R77, 0x1, -R6 ;  /* 0x000000014d067824 */ /* 0x000fe200078e0a06 */
[----:B------:R-:W-:Y:S01]  /*4d20*/  F2FP.BF16.F32.PACK_AB R14, R14, R7 ;  /* 0x000000070e0e723e */ /* 0x000fe200000010ff */
[C---:B------:R-:W-:Y:S01]  /*4d30*/  FMUL R8, R5.reuse, R54 ;  /* 0x0000003605087220 */ /* 0x040fe20000400000 */
[----:B------:R-:W-:Y:S01]  /*4d40*/  F2FP.BF16.F32.PACK_AB R12, R56, R9 ;  /* 0x00000009380c723e */ /* 0x000fe200000010ff */
[----:B------:R-:W-:Y:S01]  /*4d50*/  FMUL R7, R5, R62 ;  /* 0x0000003e05077220 */ /* 0x000fe20000400000 */
[----:B------:R-:W-:Y:S01]  /*4d60*/  F2FP.BF16.F32.PACK_AB R13, R13, R4 ;  /* 0x000000040d0d723e */ /* 0x000fe200000010ff */
[----:B------:R-:W-:Y:S01]  /*4d70*/  IMAD R35, R68, 0x4, R53 ;  /* 0x0000000444237824 */ /* 0x000fe200078e0235 */
[----:B------:R-:W-:Y:S01]  /*4d80*/  F2FP.BF16.F32.PACK_AB R15, R15, R48 ;  /* 0x000000300f0f723e */ /* 0x000fe200000010ff */
[----:B------:R-:W-:Y:S01]  /*4d90*/  BAR.SYNC.DEFER_BLOCKING 0x0 ;  /* 0x0000000000007b1d */ /* 0x000fe20000010000 */
[----:B------:R-:W-:Y:S01]  /*4da0*/  F2FP.BF16.F32.PACK_AB R8, R8, R7 ;  /* 0x000000070808723e */ /* 0x000fe200000010ff */
[----:B------:R-:W-:-:S02]  /*4db0*/  IMAD R40, R68, 0x4, R35 ;  /* 0x0000000444287824 */ /* 0x000fc400078e0223 */
[----:B------:R-:W-:Y:S01]  /*4dc0*/  @!P1 FMUL R22, R22, 16777216 ;  /* 0x4b80000016169820 */ /* 0x000fe20000400000 */
[----:B------:R-:W-:Y:S02]  /*4dd0*/  IMAD.IADD R7, R81, 0x1, -R10 ;  /* 0x0000000151077824 */ /* 0x000fe400078e0a0a */
[----:B------:R-:W-:Y:S01]  /*4de0*/  @!P1 FMUL R26, R26, 16777216 ;  /* 0x4b8000001a1a9820 */ /* 0x000fe20000400000 */
[----:B------:R-:W-:Y:S02]  /*4df0*/  IMAD R43, R68, 0x4, R40 ;  /* 0x00000004442b7824 */ /* 0x000fe400078e0228 */
[----:B------:R-:W-:Y:S01]  /*4e00*/  @!P1 FMUL R30, R30, 16777216 ;  /* 0x4b8000001e1e9820 */ /* 0x000fe20000400000 */
[----:B------:R-:W-:Y:S01]  /*4e10*/  @!P1 FMUL R34, R34, 16777216 ;  /* 0x4b80000022229820 */ /* 0x000fe20000400000 */
[----:B------:R-:W-:Y:S01]  /*4e20*/  @!P1 FMUL R38, R38, 16777216 ;  /* 0x4b80000026269820 */ /* 0x000fe20000400000 */
[----:B------:R-:W-:Y:S02]  /*4e30*/  IMAD R44, R68, 0x4, R43 ;  /* 0x00000004442c7824 */ /* 0x000fe400078e022b */
[----:B------:R-:W-:Y:S01]  /*4e40*/  @!P1 FMUL R50, R50, 16777216 ;  /* 0x4b80000032329820 */ /* 0x000fe20000400000 */
[C---:B------:R-:W-:Y:S01]  /*4e50*/  FMUL R11, R5.reuse, R22 ;  /* 0x00000016050b7220 */ /* 0x040fe20000400000 */
[C---:B------:R-:W-:Y:S01]  /*4e60*/  FMUL R26, R5.reuse, R26 ;  /* 0x0000001a051a7220 */ /* 0x040fe20000400000 */
[C---:B------:R-:W-:Y:S01]  /*4e70*/  FMUL R30, R5.reuse, R30 ;  /* 0x0000001e051e7220 */ /* 0x040fe20000400000 */
[C---:B------:R-:W-:Y:S01]  /*4e80*/  LEA R48, R68.reuse, R44, 0x2 ;  /* 0x0000002c44307211 */ /* 0x040fe200078e10ff */
[C---:B------:R-:W-:Y:S01]  /*4e90*/  FMUL R25, R5.reuse, R34 ;  /* 0x0000002205197220 */ /* 0x040fe20000400000 */
[C---:B------:R-:W-:Y:S01]  /*4ea0*/  FMUL R9, R5.reuse, R38 ;  /* 0x0000002605097220 */ /* 0x040fe20000400000 */
[----:B------:R-:W-:Y:S01]  /*4eb0*/  FMUL R50, R5, R50 ;  /* 0x0000003205327220 */ /* 0x000fe20000400000 */
[----:B------:R-:W-:Y:S01]  /*4ec0*/  F2FP.BF16.F32.PACK_AB R5, R59, R46 ;  /* 0x0000002e3b05723e */ /* 0x000fe200000010ff */
[----:B------:R-:W-:Y:S01]  /*4ed0*/  IMAD R46, R68, 0x4, R48 ;  /* 0x00000004442e7824 */ /* 0x000fe200078e0230 */
[----:B------:R-:W-:Y:S01]  /*4ee0*/  F2FP.BF16.F32.PACK_AB R4, R63, R60 ;  /* 0x0000003c3f04723e */ /* 0x000fe200000010ff */
[----:B------:R-:W-:Y:S01]  /*4ef0*/  IMAD.SHL.U32 R0, R0, 0x2, RZ ;  /* 0x0000000200007824 */ /* 0x000fe200078e00ff */
[----:B------:R-:W-:Y:S01]  /*4f00*/  F2FP.BF16.F32.PACK_AB R9, R9, R50 ;  /* 0x000000320909723e */ /* 0x000fe200000010ff */
[----:B------:R0:W-:Y:S01]  /*4f10*/  STS.128 [R66+UR6], R12 ;  /* 0x0000000c42007988 */ /* 0x0001e20008000c06 */
[----:B------:R-:W-:Y:S01]  /*4f20*/  IMAD R50, R68, 0x4, R46 ;  /* 0x0000000444327824 */ /* 0x000fe200078e022e */
[----:B------:R-:W-:-:S02]  /*4f30*/  ISETP.GE.U32.AND P1, PT, R77, 0x7f800000, PT ;  /* 0x7f8000004d00780c */ /* 0x000fc40003f26070 */
[----:B------:R-:W-:Y:S01]  /*4f40*/  F2FP.BF16.F32.PACK_AB R10, R30, R25 ;  /* 0x000000191e0a723e */ /* 0x000fe200000010ff */
[C---:B------:R-:W-:Y:S01]  /*4f50*/  IMAD R51, R68.reuse, 0x4, R50 ;  /* 0x0000000444337824 */ /* 0x040fe200078e0232 */
[----:B------:R-:W-:Y:S02]  /*4f60*/  F2FP.BF16.F32.PACK_AB R11, R11, R26 ;  /* 0x0000001a0b0b723e */ /* 0x000fe400000010ff */
[----:B------:R-:W-:Y:S01]  /*4f70*/  F2FP.BF16.F32.PACK_AB R22, R47, R28 ;  /* 0x0000001c2f16723e */ /* 0x000fe200000010ff */
[C---:B------:R-:W-:Y:S01]  /*4f80*/  IMAD R52, R68.reuse, 0x4, R51 ;  /* 0x0000000444347824 */ /* 0x040fe200078e0233 */
[----:B------:R-:W-:Y:S01]  /*4f90*/  ISETP.GE.U32.AND P3, PT, R81, 0x7f800000, PT ;  /* 0x7f8000005100780c */ /* 0x000fe20003f66070 */
[----:B------:R2:W-:Y:S01]  /*4fa0*/  STS.128 [R66+UR6+0x400], R8 ;  /* 0x0004000842007988 */ /* 0x0005e20008000c06 */
[----:B------:R-:W-:Y:S01]  /*4fb0*/  LOP3.LUT R82, R17, UR8, RZ, 0x3c, !PT ;  /* 0x0000000811527c12 */ /* 0x000fe2000f8e3cff */
[----:B------:R-:W-:Y:S01]  /*4fc0*/  IMAD R54, R68, 0x4, R52 ;  /* 0x0000000444367824 */ /* 0x000fe200078e0234 */
[----:B------:R-:W-:-:S02]  /*4fd0*/  FSETP.NEU.AND P2, PT, R77, RZ, PT ;  /* 0x000000ff4d00720b */ /* 0x000fc40003f4d000 */
[----:B0-----:R-:W-:Y:S01]  /*4fe0*/  MOV R15, 0x3dc6b27f ;  /* 0x3dc6b27f000f7802 */ /* 0x001fe20000000f00 */
[----:B------:R-:W-:Y:S01]  /*4ff0*/  FADD R12, R6, -1 ;  /* 0xbf800000060c7421 */ /* 0x000fe20000000000 */
[----:B------:R-:W-:Y:S01]  /*5000*/  FADD R14, R7, -1 ;  /* 0xbf800000070e7421 */ /* 0x000fe20000000000 */
[----:B------:R-:W-:Y:S01]  /*5010*/  F2FP.BF16.F32.PACK_AB R6, R23, R32 ;  /* 0x000000201706723e */ /* 0x000fe200000010ff */
[----:B------:R-:W-:Y:S02]  /*5020*/  IMAD R56, R68, 0x4, R54 ;  /* 0x0000000444387824 */ /* 0x000fe400078e0236 */
[-C--:B------:R-:W-:Y:S01]  /*5030*/  FFMA.FTZ R7, R12, R15.reuse, -0.16845393180847167969 ;  /* 0xbe2c7f300c077423 */ /* 0x080fe2000001000f */
[----:B------:R-:W-:Y:S01]  /*5040*/  FFMA.FTZ R15, R14, R15, -0.16845393180847167969 ;  /* 0xbe2c7f300e0f7423 */ /* 0x000fe2000001000f */
[----:B------:R-:W-:Y:S02]  /*5050*/  F2FP.BF16.F32.PACK_AB R23, R55, R24 ;  /* 0x000000183717723e */ /* 0x000fe400000010ff */
[----:B------:R-:W-:Y:S01]  /*5060*/  FFMA.FTZ R13, R12, R7, 0.1716887056827545166 ;  /* 0x3e2fcf2a0c0d7423 */ /* 0x000fe20000010007 */
[----:B------:R-:W-:Y:S01]  /*5070*/  FFMA.FTZ R15, R14, R15, 0.1716887056827545166 ;  /* 0x3e2fcf2a0e0f7423 */ /* 0x000fe2000001000f */
[----:B------:R-:W-:Y:S01]  /*5080*/  F2FP.BF16.F32.PACK_AB R7, R20, R21 ;  /* 0x000000151407723e */ /* 0x000fe200000010ff */
[----:B--2---:R-:W-:-:S02]  /*5090*/  @P3 IMAD.MOV.U32 R8, RZ, RZ, 0x7f800000 ;  /* 0x7f800000ff083424 */ /* 0x004fc400078e00ff */
[----:B------:R-:W-:Y:S01]  /*50a0*/  FFMA.FTZ R13, R12, R13, -0.17900948226451873779 ;  /* 0xbe374e430c0d7423 */ /* 0x000fe2000001000d */
[----:B------:R-:W-:Y:S01]  /*50b0*/  FFMA.FTZ R15, R14, R15, -0.17900948226451873779 ;  /* 0xbe374e430e0f7423 */ /* 0x000fe2000001000f */
[----:B------:R-:W-:Y:S01]  /*50c0*/  LEA R57, R68, R56, 0x2 ;  /* 0x0000003844397211 */ /* 0x000fe200078e10ff */
[----:B------:R0:W-:Y:S01]  /*50d0*/  STS.128 [R66+UR6+0x80], R4 ;  /* 0x0000800442007988 */ /* 0x0001e20008000c06 */
[----:B------:R-:W-:Y:S01]  /*50e0*/  FFMA.FTZ R13, R12, R13, 0.20512372255325317383 ;  /* 0x3e520bf40c0d7423 */ /* 0x000fe2000001000d */
[----:B------:R-:W-:Y:S01]  /*50f0*/  FFMA.FTZ R15, R14, R15, 0.20512372255325317383 ;  /* 0x3e520bf40e0f7423 */ /* 0x000fe2000001000f */
[----:B------:R-:W-:Y:S01]  /*5100*/  F2FP.BF16.F32.PACK_AB R20, R31, R58 ;  /* 0x0000003a1f14723e */ /* 0x000fe200000010ff */
[----:B------:R-:W-:Y:S02]  /*5110*/  IMAD R59, R68, 0x4, R57 ;  /* 0x00000004443b7824 */ /* 0x000fe400078e0239 */
[----:B------:R-:W-:Y:S01]  /*5120*/  FFMA.FTZ R13, R12, R13, -0.24046532809734344482 ;  /* 0xbe763c8b0c0d7423 */ /* 0x000fe2000001000d */
[----:B------:R-:W-:Y:S01]  /*5130*/  FFMA.FTZ R15, R14, R15, -0.24046532809734344482 ;  /* 0xbe763c8b0e0f7423 */ /* 0x000fe2000001000f */
[----:B------:R-:W-:Y:S01]  /*5140*/  F2FP.BF16.F32.PACK_AB R21, R39, R42 ;  /* 0x0000002a2715723e */ /* 0x000fe200000010ff */
[----:B------:R-:W-:-:S02]  /*5150*/  IMAD R61, R68, 0x4, R59 ;  /* 0x00000004443d7824 */ /* 0x000fc400078e023b */
[----:B------:R-:W-:Y:S01]  /*5160*/  FFMA.FTZ R13, R12, R13, 0.28857114911079406738 ;  /* 0x3e93bf990c0d7423 */ /* 0x000fe2000001000d */
[----:B------:R-:W-:Y:S01]  /*5170*/  FFMA.FTZ R15, R14, R15, 0.28857114911079406738 ;  /* 0x3e93bf990e0f7423 */ /* 0x000fe2000001000f */
[----:B------:R-:W-:Y:S01]  /*5180*/  LOP3.LUT R84, R82, 0x40, RZ, 0x3c, !PT ;  /* 0x0000004052547812 */ /* 0x000fe200078e3cff */
[----:B------:R2:W-:Y:S01]  /*5190*/  STS.128 [R66+UR6+0x480], R20 ;  /* 0x0004801442007988 */ /* 0x0005e20008000c06 */
[----:B------:R-:W-:Y:S01]  /*51a0*/  FFMA.FTZ R13, R12, R13, -0.36067417263984680176 ;  /* 0xbeb8aa490c0d7423 */ /* 0x000fe2000001000d */
[----:B------:R-:W-:Y:S01]  /*51b0*/  FFMA.FTZ R15, R14, R15, -0.36067417263984680176 ;  /* 0xbeb8aa490e0f7423 */ /* 0x000fe2000001000f */
[----:B------:R-:W-:Y:S01]  /*51c0*/  ULDC.64 UR6, c[0x0][0x270] ;  /* 0x00009c0000067ab9 */ /* 0x000fe20000000a00 */
[----:B0-----:R-:W0:Y:S01]  /*51d0*/  LDC.64 R6, c[0x0][0x228] ;  /* 0x00008a00ff067b82 */ /* 0x001e220000000a00 */
[----:B------:R-:W-:Y:S01]  /*51e0*/  FFMA.FTZ R13, R12, R13, 0.48089820146560668945 ;  /* 0x3ef6384a0c0d7423 */ /* 0x000fe2000001000d */
[----:B------:R-:W-:Y:S01]  /*51f0*/  FFMA.FTZ R15, R14, R15, 0.48089820146560668945 ;  /* 0x3ef6384a0e0f7423 */ /* 0x000fe2000001000f */
[----:B------:R-:W-:Y:S01]  /*5200*/  @P1 IMAD.MOV.U32 R4, RZ, RZ, 0x7f800000 ;  /* 0x7f800000ff041424 */ /* 0x000fe200078e00ff */
[----:B-1----:R-:W-:Y:S01]  /*5210*/  UIMAD UR6, UR10, UR6, URZ ;  /* 0x000000060a0672a4 */ /* 0x002fe2000f8e023f */
[----:B------:R-:W-:Y:S01]  /*5220*/  FFMA.FTZ R13, R12, R13, -0.72134751081466674805 ;  /* 0xbf38aa3b0c0d7423 */ /* 0x000fe2000001000d */
[----:B------:R-:W-:Y:S01]  /*5230*/  FFMA.FTZ R15, R14, R15, -0.72134751081466674805 ;  /* 0xbf38aa3b0e0f7423 */ /* 0x000fe2000001000f */
[----:B------:R-:W-:Y:S01]  /*5240*/  IMAD R63, R68, 0x4, R61 ;  /* 0x00000004443f7824 */ /* 0x000fe200078e023d */
[----:B------:R-:W-:Y:S01]  /*5250*/  USHF.L.U32 UR9, UR6, 0x1, URZ ;  /* 0x0000000106097899 */ /* 0x000fe2000800063f */
[----:B------:R-:W-:Y:S01]  /*5260*/  FMUL R13, R12, R13 ;  /* 0x0000000d0c0d7220 */ /* 0x000fe20000400000 */
[----:B------:R-:W-:Y:S01]  /*5270*/  FMUL R15, R14, R15 ;  /* 0x0000000f0e0f7220 */ /* 0x000fe20000400000 */
[----:B------:R-:W-:Y:S01]  /*5280*/  IMAD R65, R68, 0x4, R63 ;  /* 0x0000000444417824 */ /* 0x000fe200078e023f */
[----:B------:R-:W-:Y:S01]  /*5290*/  BAR.SYNC.DEFER_BLOCKING 0x0 ;  /* 0x0000000000007b1d */ /* 0x000fe20000010000 */
[----:B------:R-:W-:Y:S01]  /*52a0*/  FMUL R13, R12, R13 ;  /* 0x0000000d0c0d7220 */ /* 0x000fe20000400000 */
[----:B------:R-:W-:Y:S01]  /*52b0*/  FMUL R15, R14, R15 ;  /* 0x0000000f0e0f7220 */ /* 0x000fe20000400000 */
[----:B------:R-:W-:-:S02]  /*52c0*/  LOP3.LUT R0, R0, 0xf8, RZ, 0xc0, !PT ;  /* 0x000000f800007812 */ /* 0x000fc400078ec0ff */
[----:B------:R-:W-:Y:S01]  /*52d0*/  FFMA.FTZ R13, R12, 1.4426950216293334961, R13 ;  /* 0x3fb8aa3b0c0d7823 */ /* 0x000fe2000001000d */
[----:B------:R-:W-:Y:S01]  /*52e0*/  FFMA.FTZ R14, R14, 1.4426950216293334961, R15 ;  /* 0x3fb8aa3b0e0e7823 */ /* 0x000fe2000001000f */
[----:B------:R-:W-:Y:S02]  /*52f0*/  LEA R67, R68, R65, 0x2 ;  /* 0x0000004144437211 */ /* 0x000fe400078e10ff */
[----:B------:R-:W-:Y:S01]  /*5300*/  FADD R78, R18, R13 ;  /* 0x0000000d124e7221 */ /* 0x000fe20000000000 */
[----:B------:R-:W-:Y:S01]  /*5310*/  @P1 FFMA.FTZ R78, R77, R4, +INF ;  /* 0x7f8000004d4e1423 */ /* 0x000fe20000010004 */
[----:B------:R-:W-:Y:S02]  /*5320*/  IMAD R4, R2, UR7, RZ ;  /* 0x0000000702047c24 */ /* 0x000fe4000f8e02ff */
[----:B------:R-:W-:Y:S01]  /*5330*/  FADD R79, R19, R14 ;  /* 0x0000000e134f7221 */ /* 0x000fe20000000000 */
[----:B------:R-:W-:Y:S01]  /*5340*/  UIMAD.WIDE UR6, UR6, 0x2, URZ ;  /* 0x00000002060678a5 */ /* 0x000fe2000f8e023f */
[C---:B------:R-:W-:Y:S01]  /*5350*/  @P3 FFMA.FTZ R79, R81.reuse, R8, +INF ;  /* 0x7f800000514f3423 */ /* 0x040fe20000010008 */
[C---:B------:R-:W-:Y:S01]  /*5360*/  IMAD.SHL.U32 R5, R4.reuse, 0x2, RZ ;  /* 0x0000000204057824 */ /* 0x040fe200078e00ff */
[----:B------:R-:W-:Y:S01]  /*5370*/  FSETP.NEU.AND P1, PT, R81, RZ, PT ;  /* 0x000000ff5100720b */ /* 0x000fe20003f2d000 */
[----:B------:R-:W-:-:S03]  /*5380*/  IMAD.HI R4, R4, 0x2, RZ ;  /* 0x0000000204047827 */ /* 0x000fc600078e02ff */
[----:B0-----:R-:W-:Y:S01]  /*5390*/  IADD3 R76, P3, P4, R5, UR9, R6 ;  /* 0x00000009054c7c10 */ /* 0x001fe2000fc7e006 */
[----:B------:R-:W-:Y:S01]  /*53a0*/  IMAD R69, R68, 0x4, R67 ;  /* 0x0000000444457824 */ /* 0x000fe200078e0243 */
[----:B------:R-:W-:Y:S02]  /*53b0*/  ULDC UR6, c[0x0][0x27c] ;  /* 0x00009f0000067ab9 */ /* 0x000fe40000000800 */
[----:B------:R-:W-:Y:S01]  /*53c0*/  IADD3.X R86, R4, UR7, R7, P3, P4 ;  /* 0x0000000704567c10 */ /* 0x000fe20009fe8407 */
[C---:B------:R-:W-:Y:S01]  /*53d0*/  IMAD R71, R68.reuse, 0x4, R69 ;  /* 0x0000000444477824 */ /* 0x040fe200078e0245 */
[-C--:B------:R-:W-:Y:S01]  /*53e0*/  LEA R12, P5, R37, R76.reuse, 0x1 ;  /* 0x0000004c250c7211 */ /* 0x080fe200078a08ff */
[----:B------:R-:W0:Y:S01]  /*53f0*/  LDS.128 R4, [R82+UR4] ;  /* 0x0000000452047984 */ /* 0x000e220008000c00 */
[-C--:B------:R-:W-:Y:S01]  /*5400*/  LEA R14, P6, R41, R76.reuse, 0x1 ;  /* 0x0000004c290e7211 */ /* 0x080fe200078c08ff */
[----:B------:R-:W-:Y:S01]  /*5410*/  IMAD R73, R68, 0x4, R71 ;  /* 0x0000000444497824 */ /* 0x000fe200078e0247 */
[-C--:B------:R-:W-:Y:S01]  /*5420*/  LEA R18, P3, R29, R76.reuse, 0x1 ;  /* 0x0000004c1d127211 */ /* 0x080fe200078608ff */
[----:B------:R-:W1:Y:S01]  /*5430*/  LDS.128 R8, [R84+UR4] ;  /* 0x0000000454087984 */ /* 0x000e620008000c00 */
[----:B--2---:R-:W-:Y:S01]  /*5440*/  LEA R20, P4, R33, R76, 0x1 ;  /* 0x0000004c21147211 */ /* 0x004fe200078808ff */
[----:B------:R-:W-:Y:S01]  /*5450*/  UIMAD UR6, UR10, UR6, URZ ;  /* 0x000000060a0672a4 */ /* 0x000fe2000f8e023f */
[-C--:B------:R-:W-:Y:S01]  /*5460*/  LEA.HI.X.SX32 R13, R37, R86.reuse, 0x1, P5 ;  /* 0x00000056250d7211 */ /* 0x080fe200028f0eff */
[----:B------:R-:W-:Y:S01]  /*5470*/  LDS.128 R88, [R84+UR4+0x800] ;  /* 0x0008000454587984 */ /* 0x000fe20008000c00 */
[-C--:B------:R-:W-:Y:S01]  /*5480*/  LEA.HI.X.SX32 R15, R41, R86.reuse, 0x1, P6 ;  /* 0x00000056290f7211 */ /* 0x080fe200030f0eff */
[----:B------:R-:W-:Y:S01]  /*5490*/  USHF.L.U32 UR8, UR6, 0x2, URZ ;  /* 0x0000000206087899 */ /* 0x000fe2000800063f */
[----:B------:R-:W-:Y:S01]  /*54a0*/  LEA.HI.X.SX32 R19, R29, R86, 0x1, P3 ;  /* 0x000000561d137211 */ /* 0x000fe200018f0eff */
[----:B------:R-:W-:Y:S01]  /*54b0*/  UIMAD.WIDE UR6, UR6, 0x4, URZ ;  /* 0x00000004060678a5 */ /* 0x000fe2000f8e023f */
[----:B------:R-:W-:-:S02]  /*54c0*/  LEA R22, P5, R45, R76, 0x1 ;  /* 0x0000004c2d167211 */ /* 0x000fc400078a08ff */
[-C--:B------:R-:W-:Y:S02]  /*54d0*/  LEA R24, P6, R49, R76.reuse, 0x1 ;  /* 0x0000004c31187211 */ /* 0x080fe400078c08ff */
[----:B------:R-:W-:Y:S02]  /*54e0*/  LEA R26, P3, R53, R76, 0x1 ;  /* 0x0000004c351a7211 */ /* 0x000fe400078608ff */
[----:B------:R-:W-:Y:S02]  /*54f0*/  LEA.HI.X.SX32 R21, R33, R86, 0x1, P4 ;  /* 0x0000005621157211 */ /* 0x000fe400020f0eff */
[----:B------:R-:W-:Y:S02]  /*5500*/  LEA R28, P4, R35, R76, 0x1 ;  /* 0x0000004c231c7211 */ /* 0x000fe400078808ff */
[-C--:B------:R-:W-:Y:S02]  /*5510*/  LEA.HI.X.SX32 R23, R45, R86.reuse, 0x1, P5 ;  /* 0x000000562d177211 */ /* 0x080fe400028f0eff */
[----:B------:R-:W-:-:S02]  /*5520*/  LEA.HI.X.SX32 R25, R49, R86, 0x1, P6 ;  /* 0x0000005631197211 */ /* 0x000fc400030f0eff */
[----:B------:R-:W-:Y:S02]  /*5530*/  LEA.HI.X.SX32 R27, R53, R86, 0x1, P3 ;  /* 0x00000056351b7211 */ /* 0x000fe400018f0eff */
[-C--:B------:R-:W-:Y:S02]  /*5540*/  LEA R30, P5, R40, R76.reuse, 0x1 ;  /* 0x0000004c281e7211 */ /* 0x080fe400078a08ff */
[-C--:B------:R-:W-:Y:S02]  /*5550*/  LEA R32, P6, R43, R76.reuse, 0x1 ;  /* 0x0000004c2b207211 */ /* 0x080fe400078c08ff */
[----:B------:R-:W-:Y:S02]  /*5560*/  LEA R34, P3, R44, R76, 0x1 ;  /* 0x0000004c2c227211 */ /* 0x000fe400078608ff */
[----:B------:R-:W-:Y:S02]  /*5570*/  LEA.HI.X.SX32 R29, R35, R86, 0x1, P4 ;  /* 0x00000056231d7211 */ /* 0x000fe400020f0eff */
[----:B------:R-:W-:-:S02]  /*5580*/  LEA R75, R68, R73, 0x2 ;  /* 0x00000049444b7211 */ /* 0x000fc400078e10ff */
[----:B------:R-:W-:Y:S01]  /*5590*/  LEA R36, P4, R48, R76, 0x1 ;  /* 0x0000004c30247211 */ /* 0x000fe200078808ff */
[----:B0-----:R0:W-:Y:S01]  /*55a0*/  STG.E.U16 desc[UR60][R12.64], R4 ;  /* 0x000000040c007986 */ /* 0x0011e2000c10153c */
[-C--:B------:R-:W-:Y:S01]  /*55b0*/  LEA.HI.X.SX32 R31, R40, R86.reuse, 0x1, P5 ;  /* 0x00000056281f7211 */ /* 0x080fe200028f0eff */
[----:B------:R-:W-:Y:S01]  /*55c0*/  IMAD R77, R68, 0x4, R75 ;  /* 0x00000004444d7824 */ /* 0x000fe200078e024b */
[-C--:B------:R-:W-:Y:S01]  /*55d0*/  LEA.HI.X.SX32 R33, R43, R86.reuse, 0x1, P6 ;  /* 0x000000562b217211 */ /* 0x080fe200030f0eff */
[----:B-1----:R1:W-:Y:S01]  /*55e0*/  STG.E.U16 desc[UR60][R14.64], R8 ;  /* 0x000000080e007986 */ /* 0x0023e2000c10153c */
[----:B------:R-:W-:Y:S01]  /*55f0*/  LEA.HI.X.SX32 R35, R44, R86, 0x1, P3 ;  /* 0x000000562c237211 */ /* 0x000fe200018f0eff */
[----:B------:R-:W-:Y:S01]  /*5600*/  IMAD R80, R68, 0x4, R77 ;  /* 0x0000000444507824 */ /* 0x000fe200078e024d */
[-C--:B------:R-:W-:Y:S02]  /*5610*/  LEA R40, P6, R50, R76.reuse, 0x1 ;  /* 0x0000004c32287211 */ /* 0x080fe400078c08ff */
[----:B------:R-:W-:-:S02]  /*5620*/  LEA R42, P3, R51, R76, 0x1 ;  /* 0x0000004c332a7211 */ /* 0x000fc400078608ff */
[----:B------:R-:W-:Y:S02]  /*5630*/  LEA R38, P5, R46, R76, 0x1 ;  /* 0x0000004c2e267211 */ /* 0x000fe400078a08ff */
[----:B------:R-:W-:Y:S02]  /*5640*/  LEA.HI.X.SX32 R37, R48, R86, 0x1, P4 ;  /* 0x0000005630257211 */ /* 0x000fe400020f0eff */
[----:B------:R-:W-:Y:S02]  /*5650*/  LEA R44, P4, R52, R76, 0x1 ;  /* 0x0000004c342c7211 */ /* 0x000fe400078808ff */
[-C--:B------:R-:W-:Y:S02]  /*5660*/  LEA.HI.X.SX32 R41, R50, R86.reuse, 0x1, P6 ;  /* 0x0000005632297211 */ /* 0x080fe400030f0eff */
[----:B------:R-:W-:Y:S02]  /*5670*/  LEA.HI.X.SX32 R43, R51, R86, 0x1, P3 ;  /* 0x00000056332b7211 */ /* 0x000fe400018f0eff */
[----:B------:R-:W-:-:S02]  /*5680*/  LEA R48, P6, R56, R76, 0x1 ;  /* 0x0000004c38307211 */ /* 0x000fc400078c08ff */
[----:B------:R-:W-:Y:S02]  /*5690*/  LEA R50, P3, R57, R76, 0x1 ;  /* 0x0000004c39327211 */ /* 0x000fe400078608ff */
[----:B------:R-:W-:Y:S02]  /*56a0*/  LEA.HI.X.SX32 R39, R46, R86, 0x1, P5 ;  /* 0x000000562e277211 */ /* 0x000fe400028f0eff */
[----:B------:R-:W-:Y:S02]  /*56b0*/  LEA R46, P5, R54, R76, 0x1 ;  /* 0x0000004c362e7211 */ /* 0x000fe400078a08ff */
[----:B------:R-:W-:Y:S02]  /*56c0*/  LEA.HI.X.SX32 R45, R52, R86, 0x1, P4 ;  /* 0x00000056342d7211 */ /* 0x000fe400020f0eff */
[----:B------:R-:W-:Y:S02]  /*56d0*/  LEA R52, P4, R59, R76, 0x1 ;  /* 0x0000004c3b347211 */ /* 0x000fe400078808ff */
[----:B------:R-:W-:-:S02]  /*56e0*/  LEA.HI.X.SX32 R49, R56, R86, 0x1, P6 ;  /* 0x0000005638317211 */ /* 0x000fc400030f0eff */
[----:B------:R-:W-:Y:S02]  /*56f0*/  LEA.HI.X.SX32 R51, R57, R86, 0x1, P3 ;  /* 0x0000005639337211 */ /* 0x000fe400018f0eff */
[-C--:B------:R-:W-:Y:S02]  /*5700*/  LEA R56, P6, R63, R76.reuse, 0x1 ;  /* 0x0000004c3f387211 */ /* 0x080fe400078c08ff */
[----:B------:R-:W-:Y:S02]  /*5710*/  LEA R58, P3, R65, R76, 0x1 ;  /* 0x0000004c413a7211 */ /* 0x000fe400078608ff */
[----:B------:R-:W-:Y:S02]  /*5720*/  LEA.HI.X.SX32 R47, R54, R86, 0x1, P5 ;  /* 0x00000056362f7211 */ /* 0x000fe400028f0eff */
[----:B------:R-:W-:Y:S02]  /*5730*/  LEA R81, R68, R80, 0x2 ;  /* 0x0000005044517211 */ /* 0x000fe400078e10ff */
[----:B------:R-:W-:-:S02]  /*5740*/  LEA R54, P5, R61, R76, 0x1 ;  /* 0x0000004c3d367211 */ /* 0x000fc400078a08ff */
[----:B------:R-:W-:Y:S01]  /*5750*/  LEA.HI.X.SX32 R53, R59, R86, 0x1, P4 ;  /* 0x000000563b357211 */ /* 0x000fe200020f0eff */
[----:B------:R-:W-:Y:S01]  /*5760*/  IMAD R17, R68, 0x4, R81 ;  /* 0x0000000444117824 */ /* 0x000fe200078e0251 */
[----:B------:R-:W-:Y:S02]  /*5770*/  LEA R60, P4, R67, R76, 0x1 ;  /* 0x0000004c433c7211 */ /* 0x000fe400078808ff */
[-C--:B------:R-:W-:Y:S02]  /*5780*/  LEA.HI.X.SX32 R57, R63, R86.reuse, 0x1, P6 ;  /* 0x000000563f397211 */ /* 0x080fe400030f0eff */
[----:B------:R-:W-:Y:S02]  /*5790*/  LEA.HI.X.SX32 R59, R65, R86, 0x1, P3 ;  /* 0x00000056413b7211 */ /* 0x000fe400018f0eff */
[-C--:B------:R-:W-:Y:S02]  /*57a0*/  LEA R64, P6, R71, R76.reuse, 0x1 ;  /* 0x0000004c47407211 */ /* 0x080fe400078c08ff */
[----:B------:R-:W-:-:S02]  /*57b0*/  LEA R66, P3, R73, R76, 0x1 ;  /* 0x0000004c49427211 */ /* 0x000fc400078608ff */
[----:B------:R-:W-:Y:S02]  /*57c0*/  LEA.HI.X.SX32 R55, R61, R86, 0x1, P5 ;  /* 0x000000563d377211 */ /* 0x000fe400028f0eff */
[----:B------:R-:W-:Y:S02]  /*57d0*/  LEA R62, P5, R69, R76, 0x1 ;  /* 0x0000004c453e7211 */ /* 0x000fe400078a08ff */
[----:B------:R-:W-:Y:S02]  /*57e0*/  LEA.HI.X.SX32 R61, R67, R86, 0x1, P4 ;  /* 0x00000056433d7211 */ /* 0x000fe400020f0eff */
[----:B------:R-:W-:Y:S02]  /*57f0*/  LEA R68, P4, R75, R76, 0x1 ;  /* 0x0000004c4b447211 */ /* 0x000fe400078808ff */
[-C--:B------:R-:W-:Y:S02]  /*5800*/  LEA.HI.X.SX32 R65, R71, R86.reuse, 0x1, P6 ;  /* 0x0000005647417211 */ /* 0x080fe400030f0eff */
[----:B------:R-:W-:-:S02]  /*5810*/  LEA.HI.X.SX32 R67, R73, R86, 0x1, P3 ;  /* 0x0000005649437211 */ /* 0x000fc400018f0eff */
[CC--:B------:R-:W-:Y:S02]  /*5820*/  LEA R72, P6, R80.reuse, R76.reuse, 0x1 ;  /* 0x0000004c50487211 */ /* 0x0c0fe400078c08ff */
[----:B------:R-:W-:Y:S02]  /*5830*/  LEA R74, P3, R81, R76, 0x1 ;  /* 0x0000004c514a7211 */ /* 0x000fe400078608ff */
[-C--:B------:R-:W-:Y:S02]  /*5840*/  LEA.HI.X.SX32 R63, R69, R86.reuse, 0x1, P5 ;  /* 0x00000056453f7211 */ /* 0x080fe400028f0eff */
[-C--:B------:R-:W-:Y:S02]  /*5850*/  LEA.HI.X.SX32 R69, R75, R86.reuse, 0x1, P4 ;  /* 0x000000564b457211 */ /* 0x080fe400020f0eff */
[-C--:B------:R-:W-:Y:S02]  /*5860*/  LEA.HI.X.SX32 R73, R80, R86.reuse, 0x1, P6 ;  /* 0x0000005650497211 */ /* 0x080fe400030f0eff */
[----:B------:R-:W-:-:S02]  /*5870*/  LEA.HI.X.SX32 R75, R81, R86, 0x1, P3 ;  /* 0x00000056514b7211 */ /* 0x000fc400018f0eff */
[----:B------:R-:W2:Y:S01]  /*5880*/  LDS.128 R80, [R82+UR4+0x800] ;  /* 0x0008000452507984 */ /* 0x000ea20008000c00 */
[-C--:B------:R-:W-:Y:S02]  /*5890*/  LEA R70, P5, R77, R76.reuse, 0x1 ;  /* 0x0000004c4d467211 */ /* 0x080fe400078a08ff */
[----:B------:R-:W-:Y:S02]  /*58a0*/  LEA R76, P4, R17, R76, 0x1 ;  /* 0x0000004c114c7211 */ /* 0x000fe400078808ff */
[-C--:B------:R-:W-:Y:S02]  /*58b0*/  LEA.HI.X.SX32 R71, R77, R86.reuse, 0x1, P5 ;  /* 0x000000564d477211 */ /* 0x080fe400028f0eff */
[----:B0-----:R-:W-:Y:S02]  /*58c0*/  PRMT R13, R4, 0x7632, R13 ;  /* 0x00007632040d7816 */ /* 0x001fe4000000000d */
[----:B------:R-:W-:Y:S02]  /*58d0*/  LEA.HI.X.SX32 R77, R17, R86, 0x1, P4 ;  /* 0x00000056114d7211 */ /* 0x000fe400020f0eff */
[----:B------:R-:W-:Y:S01]  /*58e0*/  PRMT R17, R8, 0x7632, R17 ;  /* 0x0000763208117816 */ /* 0x000fe20000000011 */
[----:B------:R0:W-:Y:S01]  /*58f0*/  STG.E.U16 desc[UR60][R18.64], R13 ;  /* 0x0000000d12007986 */ /* 0x0001e2000c10153c */
[----:B-1----:R-:W-:-:S02]  /*5900*/  PRMT R15, R5, 0x7632, R15 ;  /* 0x00007632050f7816 */ /* 0x002fc4000000000f */
[----:B------:R-:W-:Y:S01]  /*5910*/  PRMT R4, R6, 0x7632, R4 ;  /* 0x0000763206047816 */ /* 0x000fe20000000004 */
[----:B------:R1:W-:Y:S01]  /*5920*/  STG.E.U16 desc[UR60][R20.64], R17 ;  /* 0x0000001114007986 */ /* 0x0003e2000c10153c */
[----:B------:R-:W-:-:S03]  /*5930*/  PRMT R8, R10, 0x7632, R8 ;  /* 0x000076320a087816 */ /* 0x000fc60000000008 */
[----:B------:R3:W-:Y:S01]  /*5940*/  STG.E.U16 desc[UR60][R22.64], R5 ;  /* 0x0000000516007986 */ /* 0x0007e2000c10153c */
[----:B0-----:R-:W-:-:S03]  /*5950*/  PRMT R19, R9, 0x7632, R19 ;  /* 0x0000763209137816 */ /* 0x001fc60000000013 */
[----:B------:R2:W-:Y:S01]  /*5960*/  STG.E.U16 desc[UR60][R24.64], R9 ;  /* 0x0000000918007986 */ /* 0x0005e2000c10153c */
[----:B-1----:R-:W-:-:S03]  /*5970*/  PRMT R21, R7, 0x7632, R21 ;  /* 0x0000763207157816 */ /* 0x002fc60000000015 */
[----:B------:R0:W-:Y:S01]  /*5980*/  STG.E.U16 desc[UR60][R26.64], R15 ;  /* 0x0000000f1a007986 */ /* 0x0001e2000c10153c */
[----:B---3--:R-:W-:-:S03]  /*5990*/  PRMT R22, R11, 0x7632, R22 ;  /* 0x000076320b167816 */ /* 0x008fc60000000016 */
[----:B------:R1:W-:Y:S01]  /*59a0*/  STG.E.U16 desc[UR60][R28.64], R19 ;  /* 0x000000131c007986 */ /* 0x0003e2000c10153c */
[----:B------:R-:W-:-:S03]  /*59b0*/  FSEL R5, R78, -INF , P2 ;  /* 0xff8000004e057808 */ /* 0x000fc60001000000 */
[----:B------:R3:W-:Y:S02]  /*59c0*/  STG.E.U16 desc[UR60][R30.64], R6 ;  /* 0x000000061e007986 */ /* 0x0007e4000c10153c */
[----:B------:R-:W-:Y:S01]  /*59d0*/  FFMA R16, R5, 0.69314718246459960938, R16 ;  /* 0x3f31721805107823 */ /* 0x000fe20000000010 */
[----:B--2---:R-:W-:Y:S01]  /*59e0*/  PRMT R25, R80, 0x7632, R25 ;  /* 0x0000763250197816 */ /* 0x004fe20000000019 */
[----:B------:R2:W-:Y:S01]  /*59f0*/  STG.E.U16 desc[UR60][R32.64], R10 ;  /* 0x0000000a20007986 */ /* 0x0005e2000c10153c */
[----:B0-----:R-:W-:Y:S01]  /*5a00*/  PRMT R26, R88, 0x7632, R26 ;  /* 0x00007632581a7816 */ /* 0x001fe2000000001a */
[C---:B------:R-:W-:Y:S02]  /*5a10*/  IMAD.SHL.U32 R5, R2.reuse, 0x4, RZ ;  /* 0x0000000402057824 */ /* 0x040fe400078e00ff */
[----:B------:R0:W-:Y:S01]  /*5a20*/  STG.E.U16 desc[UR60][R34.64], R4 ;  /* 0x0000000422007986 */ /* 0x0001e2000c10153c */
[----:B-1----:R-:W-:Y:S01]  /*5a30*/  PRMT R29, R81, 0x7632, R29 ;  /* 0x00007632511d7816 */ /* 0x002fe2000000001d */
[----:B------:R-:W-:-:S02]  /*5a40*/  IMAD.HI R2, R2, 0x4, RZ ;  /* 0x0000000402027827 */ /* 0x000fc400078e02ff */
[----:B------:R1:W-:Y:S01]  /*5a50*/  STG.E.U16 desc[UR60][R36.64], R8 ;  /* 0x0000000824007986 */ /* 0x0003e2000c10153c */
[----:B---3--:R-:W-:-:S03]  /*5a60*/  PRMT R30, R89, 0x7632, R30 ;  /* 0x00007632591e7816 */ /* 0x008fc6000000001e */
[----:B------:R3:W-:Y:S01]  /*5a70*/  STG.E.U16 desc[UR60][R38.64], R7 ;  /* 0x0000000726007986 */ /* 0x0007e2000c10153c */
[----:B--2---:R-:W-:-:S03]  /*5a80*/  PRMT R33, R82, 0x7632, R33 ;  /* 0x0000763252217816 */ /* 0x004fc60000000021 */
[----:B------:R2:W-:Y:S01]  /*5a90*/  STG.E.U16 desc[UR60][R40.64], R11 ;  /* 0x0000000b28007986 */ /* 0x0005e2000c10153c */
[----:B0-----:R-:W-:Y:S02]  /*5aa0*/  PRMT R34, R90, 0x7632, R34 ;  /* 0x000076325a227816 */ /* 0x001fe40000000022 */
[----:B------:R-:W-:Y:S01]  /*5ab0*/  FSEL R4, R79, -INF , P1 ;  /* 0xff8000004f047808 */ /* 0x000fe20000800000 */
[----:B------:R2:W-:Y:S01]  /*5ac0*/  STG.E.U16 desc[UR60][R42.64], R21 ;  /* 0x000000152a007986 */ /* 0x0005e2000c10153c */
[----:B-1----:R-:W-:-:S03]  /*5ad0*/  PRMT R37, R83, 0x7632, R37 ;  /* 0x0000763253257816 */ /* 0x002fc60000000025 */
[----:B------:R2:W-:Y:S01]  /*5ae0*/  STG.E.U16 desc[UR60][R44.64], R22 ;  /* 0x000000162c007986 */ /* 0x0005e2000c10153c */
[----:B---3--:R-:W-:Y:S01]  /*5af0*/  PRMT R38, R91, 0x7632, R38 ;  /* 0x000076325b267816 */ /* 0x008fe20000000026 */
[----:B------:R-:W-:Y:S01]  /*5b00*/  FFMA R17, R4, 0.69314718246459960938, R85 ;  /* 0x3f31721804117823 */ /* 0x000fe20000000055 */
[----:B------:R-:W0:Y:S01]  /*5b10*/  LDC.64 R6, c[0x0][0x230] ;  /* 0x00008c00ff067b82 */ /* 0x000e220000000a00 */
[----:B------:R2:W-:Y:S04]  /*5b20*/  STG.E.U16 desc[UR60][R46.64], R80 ;  /* 0x000000502e007986 */ /* 0x0005e8000c10153c */
[----:B------:R2:W-:Y:S04]  /*5b30*/  STG.E.U16 desc[UR60][R48.64], R88 ;  /* 0x0000005830007986 */ /* 0x0005e8000c10153c */
[----:B------:R2:W-:Y:S04]  /*5b40*/  STG.E.U16 desc[UR60][R50.64], R25 ;  /* 0x0000001932007986 */ /* 0x0005e8000c10153c */
[----:B------:R2:W-:Y:S04]  /*5b50*/  STG.E.U16 desc[UR60][R52.64], R26 ;  /* 0x0000001a34007986 */ /* 0x0005e8000c10153c */
[----:B------:R2:W-:Y:S04]  /*5b60*/  STG.E.U16 desc[UR60][R54.64], R81 ;  /* 0x0000005136007986 */ /* 0x0005e8000c10153c */
[----:B------:R2:W-:Y:S01]  /*5b70*/  STG.E.U16 desc[UR60][R56.64], R89 ;  /* 0x0000005938007986 */ /* 0x0005e2000c10153c */
[----:B0-----:R-:W-:-:S03]  /*5b80*/  IADD3 R4, P1, P2, R5, UR8, R6 ;  /* 0x0000000805047c10 */ /* 0x001fc6000fa3e006 */
[----:B------:R2:W-:Y:S01]  /*5b90*/  STG.E.U16 desc[UR60][R58.64], R29 ;  /* 0x0000001d3a007986 */ /* 0x0005e2000c10153c */
[----:B------:R-:W-:-:S03]  /*5ba0*/  IADD3.X R5, R2, UR7, R7, P1, P2 ;  /* 0x0000000702057c10 */ /* 0x000fc60008fe4407 */
[----:B------:R2:W-:Y:S04]  /*5bb0*/  STG.E.U16 desc[UR60][R60.64], R30 ;  /* 0x0000001e3c007986 */ /* 0x0005e8000c10153c */
[----:B------:R2:W-:Y:S04]  /*5bc0*/  STG.E.U16 desc[UR60][R62.64], R82 ;  /* 0x000000523e007986 */ /* 0x0005e8000c10153c */
[----:B------:R2:W-:Y:S04]  /*5bd0*/  STG.E.U16 desc[UR60][R64.64], R90 ;  /* 0x0000005a40007986 */ /* 0x0005e8000c10153c */
[----:B------:R2:W-:Y:S04]  /*5be0*/  STG.E.U16 desc[UR60][R66.64], R33 ;  /* 0x0000002142007986 */ /* 0x0005e8000c10153c */
[----:B------:R2:W-:Y:S04]  /*5bf0*/  STG.E.U16 desc[UR60][R68.64], R34 ;  /* 0x0000002244007986 */ /* 0x0005e8000c10153c */
[----:B------:R2:W-:Y:S04]  /*5c00*/  STG.E.U16 desc[UR60][R70.64], R83 ;  /* 0x0000005346007986 */ /* 0x0005e8000c10153c */
[----:B------:R2:W-:Y:S04]  /*5c10*/  STG.E.U16 desc[UR60][R72.64], R91 ;  /* 0x0000005b48007986 */ /* 0x0005e8000c10153c */
[----:B------:R2:W-:Y:S04]  /*5c20*/  STG.E.U16 desc[UR60][R74.64], R37 ;  /* 0x000000254a007986 */ /* 0x0005e8000c10153c */
[----:B------:R2:W-:Y:S01]  /*5c30*/  STG.E.U16 desc[UR60][R76.64], R38 ;  /* 0x000000264c007986 */ /* 0x0005e2000c10153c */
[----:B------:R-:W-:Y:S06]  /*5c40*/  BAR.SYNC.DEFER_BLOCKING 0x0 ;  /* 0x0000000000007b1d */ /* 0x000fec0000010000 */
[----:B------:R2:W-:Y:S02]  /*5c50*/  STS.64 [R0+UR4], R16 ;  /* 0x0000001000007988 */ /* 0x0005e40008000a04 */
[----:B------:R-:W-:Y:S06]  /*5c60*/  BAR.SYNC.DEFER_BLOCKING 0x0 ;  /* 0x0000000000007b1d */ /* 0x000fec0000010000 */
[----:B------:R-:W-:Y:S05]  /*5c70*/  @P0 EXIT ;  /* 0x000000000000094d */ /* 0x000fea0003800000 */
[----:B------:R-:W0:Y:S04]  /*5c80*/  LDS R3, [R3] ;  /* 0x0000000003037984 */ /* 0x000e280000000800 */
[----:B0-----:R-:W-:Y:S01]  /*5c90*/  STG.E desc[UR60][R4.64], R3 ;  /* 0x0000000304007986 */ /* 0x001fe2000c10193c */
[----:B------:R-:W-:Y:S05]  /*5ca0*/  EXIT ;  /* 0x000000000000794d */ /* 0x000fea0003800000 */
.L_x_2:
[----:B------:R-:W-:-:S00]  /*5cb0*/  BRA `(.L_x_2) ;  /* 0xfffffffc00fc7947 */ /* 0x000fc0000383ffff */
[----:B------:R-:W-:-:S00]  /*5cc0*/  NOP ;  /* 0x0000000000007918 */ /* 0x000fc00000000000 */
        /* <DEDUP_REMOVED lines=11> */
.L_x_3:


//--------------------- .nv.global.init           --------------------------
	.section	.nv.global.init,"aw",@progbits
.nv.global.init:
	.type		_$_str,@object
	.size		_$_str,(.L_0 - _$_str)
_$_str:
        /*0000*/ 	.byte	0x5f, 0x5f, 0x43, 0x55, 0x44, 0x41, 0x5f, 0x46, 0x54, 0x5a, 0x00
.L_0:


//--------------------- .nv.shared.attn_fwd       --------------------------
	.section	.nv.shared.attn_fwd,"aw",@nobits
	.sectionflags	@""
	.align	16
	.zero		1024


//--------------------- .nv.shared.reserved.0     --------------------------
	.section	.nv.shared.reserved.0,"aw",@nobits
	.weak		__nv_reservedSMEM_offset_0_alias
	.size		__nv_reservedSMEM_offset_0_alias, 0, 0
	.other		__nv_reservedSMEM_offset_0_alias,@"STO_CUDA_RESERVED_SHARED STV_DEFAULT"
__nv_reservedSMEM_offset_0_alias:
	.zero		0


//--------------------- .nv.constant0.attn_fwd    --------------------------
	.section	.nv.constant0.attn_fwd,"a",@progbits
	.sectionflags	@""
	.align	4
.nv.constant0.attn_fwd:
	.zero		664


//--------------------- SYMBOLS --------------------------

	.type		.nv.reservedSmem.offset0,@object
	.size		.nv.reservedSmem.offset0,0x4
